	.target	sm_100a

	.elftype	@"ET_EXEC"


//--------------------- .note.nv.tkinfo           --------------------------
	.section	.note.nv.tkinfo,"",@"SHT_NOTE"
	.sectionflags	@"SHF_NOTE_NV_TKINFO"
	.tkinfo
        /*0018*/ 	.word	0x00000081
        /*0030*/ 	.string	""
        /*0030*/ 	.string	"ptxas-blackwell"
        /*0030*/ 	.string	"Cuda compilation tools, release 12.9, V12.9.86"
        /*0030*/ 	.string	"Build cuda_12.9.r12.9/compiler.36037853_0"
        /*0030*/ 	.string	"-v  -suppress-debug-info  -lineinfo  -arch sm_100a "



//--------------------- .note.nv.cuver            --------------------------
	.section	.note.nv.cuver,"",@"SHT_NOTE"
	.sectionflags	@"SHF_NOTE_NV_CUVER"
        /*0018*/ 	.short	0x0001
        /*001a*/ 	.short	0x0064
        /*001c*/ 	.short	0x0001
        /*001e*/ 	.short	0x0000
        /*0020*/ 	.short	0x0001
        /*0022*/ 	.short	0x0000


//--------------------- .nv.info                  --------------------------
	.section	.nv.info,"",@"SHT_CUDA_INFO"
	.align	4


	//----- nvinfo : EIATTR_REGCOUNT
	.align		4
        /*0000*/ 	.byte	0x04, 0x2f
        /*0002*/ 	.short	(.L_4 - .L_3)
	.align		4
.L_3:
        /*0004*/ 	.word	index@(gluon_tcgen05)
        /*0008*/ 	.word	0x00000027


	//----- nvinfo : EIATTR_FRAME_SIZE
	.align		4
.L_4:
        /*000c*/ 	.byte	0x04, 0x11
        /*000e*/ 	.short	(.L_6 - .L_5)
	.align		4
.L_5:
        /*0010*/ 	.word	index@($__internal_2_$__cuda_sm10x_tcgen05_guardrail_trap_unallocated_columns_being_dealloced)
        /*0014*/ 	.word	0x00000000


	//----- nvinfo : EIATTR_FRAME_SIZE
	.align		4
.L_6:
        /*0018*/ 	.byte	0x04, 0x11
        /*001a*/ 	.short	(.L_8 - .L_7)
	.align		4
.L_7:
        /*001c*/ 	.word	index@($__internal_1_$__cuda_sm10x_tcgen05_guardrail_trap_phase_invalid_during_alloc)
        /*0020*/ 	.word	0x00000000


	//----- nvinfo : EIATTR_FRAME_SIZE
	.align		4
.L_8:
        /*0024*/ 	.byte	0x04, 0x11
        /*0026*/ 	.short	(.L_10 - .L_9)
	.align		4
.L_9:
        /*0028*/ 	.word	index@($__internal_0_$__cuda_sm10x_tcgen05_guardrail_trap_col_being_dealloced_not_returned_by_alloc)
        /*002c*/ 	.word	0x00000000


	//----- nvinfo : EIATTR_FRAME_SIZE
	.align		4
.L_10:
        /*0030*/ 	.byte	0x04, 0x11
        /*0032*/ 	.short	(.L_12 - .L_11)
	.align		4
.L_11:
        /*0034*/ 	.word	index@(gluon_tcgen05)
        /*0038*/ 	.word	0x00000000


	//----- nvinfo : EIATTR_MIN_STACK_SIZE
	.align		4
.L_12:
        /*003c*/ 	.byte	0x04, 0x12
        /*003e*/ 	.short	(.L_14 - .L_13)
	.align		4
.L_13:
        /*0040*/ 	.word	index@(gluon_tcgen05)
        /*0044*/ 	.word	0x00000000
.L_14:


//--------------------- .nv.info.gluon_tcgen05    --------------------------
	.section	.nv.info.gluon_tcgen05,"",@"SHT_CUDA_INFO"
	.sectionflags	@""
	.align	4


	//----- nvinfo : EIATTR_CUDA_API_VERSION
	.align		4
        /*0000*/ 	.byte	0x04, 0x37
        /*0002*/ 	.short	(.L_16 - .L_15)
.L_15:
        /*0004*/ 	.word	0x00000081


	//----- nvinfo : EIATTR_KPARAM_INFO
	.align		4
.L_16:
        /*0008*/ 	.byte	0x04, 0x17
        /*000a*/ 	.short	(.L_18 - .L_17)
.L_17:
        /*000c*/ 	.word	0x00000000
        /*0010*/ 	.short	0x000a
        /*0012*/ 	.short	0x0048
        /*0014*/ 	.byte	0x00, 0xf4, 0x21, 0x00


	//----- nvinfo : EIATTR_KPARAM_INFO
	.align		4
.L_18:
        /*0018*/ 	.byte	0x04, 0x17
        /*001a*/ 	.short	(.L_20 - .L_19)
.L_19:
        /*001c*/ 	.word	0x00000000
        /*0020*/ 	.short	0x0009
        /*0022*/ 	.short	0x0040
        /*0024*/ 	.byte	0x00, 0xf4, 0x21, 0x00


	//----- nvinfo : EIATTR_KPARAM_INFO
	.align		4
.L_20:
        /*0028*/ 	.byte	0x04, 0x17
        /*002a*/ 	.short	(.L_22 - .L_21)
.L_21:
        /*002c*/ 	.word	0x00000000
        /*0030*/ 	.short	0x0008
        /*0032*/ 	.short	0x0038
        /*0034*/ 	.byte	0x00, 0xf0, 0x21, 0x00


	//----- nvinfo : EIATTR_KPARAM_INFO
	.align		4
.L_22:
        /*0038*/ 	.byte	0x04, 0x17
        /*003a*/ 	.short	(.L_24 - .L_23)
.L_23:
        /*003c*/ 	.word	0x00000000
        /*0040*/ 	.short	0x0007
        /*0042*/ 	.short	0x0030
        /*0044*/ 	.byte	0x00, 0xf0, 0x21, 0x00


	//----- nvinfo : EIATTR_KPARAM_INFO
	.align		4
.L_24:
        /*0048*/ 	.byte	0x04, 0x17
        /*004a*/ 	.short	(.L_26 - .L_25)
.L_25:
        /*004c*/ 	.word	0x00000000
        /*0050*/ 	.short	0x0006
        /*0052*/ 	.short	0x0028
        /*0054*/ 	.byte	0x00, 0xf0, 0x21, 0x00


	//----- nvinfo : EIATTR_KPARAM_INFO
	.align		4
.L_26:
        /*0058*/ 	.byte	0x04, 0x17
        /*005a*/ 	.short	(.L_28 - .L_27)
.L_27:
        /*005c*/ 	.word	0x00000000
        /*0060*/ 	.short	0x0005
        /*0062*/ 	.short	0x0020
        /*0064*/ 	.byte	0x00, 0xf0, 0x11, 0x00


	//----- nvinfo : EIATTR_KPARAM_INFO
	.align		4
.L_28:
        /*0068*/ 	.byte	0x04, 0x17
        /*006a*/ 	.short	(.L_30 - .L_29)
.L_29:
        /*006c*/ 	.word	0x00000000
        /*0070*/ 	.short	0x0004
        /*0072*/ 	.short	0x001c
        /*0074*/ 	.byte	0x00, 0xf0, 0x11, 0x00


	//----- nvinfo : EIATTR_KPARAM_INFO
	.align		4
.L_30:
        /*0078*/ 	.byte	0x04, 0x17
        /*007a*/ 	.short	(.L_32 - .L_31)
.L_31:
        /*007c*/ 	.word	0x00000000
        /*0080*/ 	.short	0x0003
        /*0082*/ 	.short	0x0018
        /*0084*/ 	.byte	0x00, 0xf0, 0x11, 0x00


	//----- nvinfo : EIATTR_KPARAM_INFO
	.align		4
.L_32:
        /*0088*/ 	.byte	0x04, 0x17
        /*008a*/ 	.short	(.L_34 - .L_33)
.L_33:
        /*008c*/ 	.word	0x00000000
        /*0090*/ 	.short	0x0002
        /*0092*/ 	.short	0x0010
        /*0094*/ 	.byte	0x00, 0xf4, 0x21, 0x00


	//----- nvinfo : EIATTR_KPARAM_INFO
	.align		4
.L_34:
        /*0098*/ 	.byte	0x04, 0x17
        /*009a*/ 	.short	(.L_36 - .L_35)
.L_35:
        /*009c*/ 	.word	0x00000000
        /*00a0*/ 	.short	0x0001
        /*00a2*/ 	.short	0x0008
        /*00a4*/ 	.byte	0x00, 0xf4, 0x21, 0x00


	//----- nvinfo : EIATTR_KPARAM_INFO
	.align		4
.L_36:
        /*00a8*/ 	.byte	0x04, 0x17
        /*00aa*/ 	.short	(.L_38 - .L_37)
.L_37:
        /*00ac*/ 	.word	0x00000000
        /*00b0*/ 	.short	0x0000
        /*00b2*/ 	.short	0x0000
        /*00b4*/ 	.byte	0x00, 0xf4, 0x21, 0x00


	//----- nvinfo : EIATTR_AT_ENTRY_FRAGMENTS
	.align		4
.L_38:
        /*00b8*/ 	.byte	0x04, 0x4f
        /*00ba*/ 	.short	(.L_40 - .L_39)


	//   ....[0]....
.L_39:
        /*00bc*/ 	.word	0x00000004


	//----- nvinfo : EIATTR_RESERVED_SMEM_USED
	.align		4
.L_40:
        /*00c0*/ 	.byte	0x01, 0x41
	.zero		2


	//----- nvinfo : EIATTR_SPARSE_MMA_MASK
	.align		4
        /*00c4*/ 	.byte	0x03, 0x50
        /*00c6*/ 	.short	0x0000


	//----- nvinfo : EIATTR_TCGEN05_1CTA_USED
	.align		4
        /*00c8*/ 	.byte	0x01, 0x51
	.zero		2


	//----- nvinfo : EIATTR_MAXREG_COUNT
	.align		4
        /*00cc*/ 	.byte	0x03, 0x1b
        /*00ce*/ 	.short	0x00ff


	//----- nvinfo : EIATTR_NUM_BARRIERS
	.align		4
        /*00d0*/ 	.byte	0x02, 0x4c
        /*00d2*/ 	.byte	0x01
	.zero		1


	//----- nvinfo : EIATTR_INT_WARP_WIDE_INSTR_OFFSETS
	.align		4
        /*00d4*/ 	.byte	0x04, 0x31
        /*00d6*/ 	.short	(.L_42 - .L_41)


	//   ....[0]....
.L_41:
        /*00d8*/ 	.word	0x00001720


	//   ....[1]....
        /*00dc*/ 	.word	0x00001740


	//   ....[2]....
        /*00e0*/ 	.word	0x000017c0


	//   ....[3]....
        /*00e4*/ 	.word	0x00001ac0


	//   ....[4]....
        /*00e8*/ 	.word	0x00001b10


	//   ....[5]....
        /*00ec*/ 	.word	0x00001b20


	//   ....[6]....
        /*00f0*/ 	.word	0x00001b30


	//   ....[7]....
        /*00f4*/ 	.word	0x00001f40


	//   ....[8]....
        /*00f8*/ 	.word	0x00001f50


	//   ....[9]....
        /*00fc*/ 	.word	0x000020d0


	//   ....[10]....
        /*0100*/ 	.word	0x00002120


	//   ....[11]....
        /*0104*/ 	.word	0x00002130


	//   ....[12]....
        /*0108*/ 	.word	0x00002160


	//   ....[13]....
        /*010c*/ 	.word	0x00002610


	//   ....[14]....
        /*0110*/ 	.word	0x00002620


	//   ....[15]....
        /*0114*/ 	.word	0x00002960


	//   ....[16]....
        /*0118*/ 	.word	0x00002970


	//   ....[17]....
        /*011c*/ 	.word	0x00002ce0


	//   ....[18]....
        /*0120*/ 	.word	0x00002d30


	//----- nvinfo : EIATTR_COOP_GROUP_MASK_REGIDS
	.align		4
.L_42:
        /*0124*/ 	.byte	0x04, 0x29
        /*0126*/ 	.short	(.L_44 - .L_43)


	//   ....[0]....
.L_43:
        /*0128*/ 	.word	0xffffffff


	//   ....[1]....
        /*012c*/ 	.word	0xffffffff


	//   ....[2]....
        /*0130*/ 	.word	0xffffffff


	//   ....[3]....
        /*0134*/ 	.word	0xffffffff


	//   ....[4]....
        /*0138*/ 	.word	0xffffffff


	//   ....[5]....
        /*013c*/ 	.word	0xffffffff


	//   ....[6]....
        /*0140*/ 	.word	0xffffffff


	//   ....[7]....
        /*0144*/ 	.word	0xffffffff


	//   ....[8]....
        /*0148*/ 	.word	0xffffffff


	//   ....[9]....
        /*014c*/ 	.word	0xffffffff


	//----- nvinfo : EIATTR_COOP_GROUP_INSTR_OFFSETS
	.align		4
.L_44:
        /*0150*/ 	.byte	0x04, 0x28
        /*0152*/ 	.short	(.L_46 - .L_45)


	//   ....[0]....
.L_45:
        /*0154*/ 	.word	0x00000050


	//   ....[1]....
        /*0158*/ 	.word	0x00000310


	//   ....[2]....
        /*015c*/ 	.word	0x00000500


	//   ....[3]....
        /*0160*/ 	.word	0x000009c0


	//   ....[4]....
        /*0164*/ 	.word	0x00000b00


	//   ....[5]....
        /*0168*/ 	.word	0x00000fb0


	//   ....[6]....
        /*016c*/ 	.word	0x000010f0


	//   ....[7]....
        /*0170*/ 	.word	0x000015e0


	//   ....[8]....
        /*0174*/ 	.word	0x00002b70


	//   ....[9]....
        /*0178*/ 	.word	0x00002de0


	//----- nvinfo : EIATTR_VRC_CTA_INIT_COUNT
	.align		4
.L_46:
        /*017c*/ 	.byte	0x02, 0x4a
        /*017e*/ 	.byte	0x80
	.zero		1


	//----- nvinfo : EIATTR_MBARRIER_INSTR_OFFSETS
	.align		4
        /*0180*/ 	.byte	0x04, 0x39
        /*0182*/ 	.short	(.L_48 - .L_47)


	//   ....[0]....
.L_47:
        /*0184*/ 	.word	0x000017e0
        /*0188*/ 	.word	0x000000ff
        /*018c*/ 	.word	0x00018000
        /*0190*/ 	.short	0x0100
        /*0192*/ 	.byte	0x08
	.zero		1


	//   ....[1]....
        /*0194*/ 	.word	0x000017f0
        /*0198*/ 	.word	0x000000ff
        /*019c*/ 	.word	0x00018020
        /*01a0*/ 	.short	0x0100
        /*01a2*/ 	.byte	0x08
	.zero		1


	//   ....[2]....
        /*01a4*/ 	.word	0x000018a0
        /*01a8*/ 	.word	0x000000ff
        /*01ac*/ 	.word	0x00018008
        /*01b0*/ 	.short	0x0100
        /*01b2*/ 	.byte	0x08
	.zero		1


	//   ....[3]....
        /*01b4*/ 	.word	0x000018b0
        /*01b8*/ 	.word	0x000000ff
        /*01bc*/ 	.word	0x00018028
        /*01c0*/ 	.short	0x0100
        /*01c2*/ 	.byte	0x08
	.zero		1


	//   ....[4]....
        /*01c4*/ 	.word	0x000019c0
        /*01c8*/ 	.word	0x000000ff
        /*01cc*/ 	.word	0x00018010
        /*01d0*/ 	.short	0x0100
        /*01d2*/ 	.byte	0x08
	.zero		1


	//   ....[5]....
        /*01d4*/ 	.word	0x000019d0
        /*01d8*/ 	.word	0x000000ff
        /*01dc*/ 	.word	0x00018030
        /*01e0*/ 	.short	0x0100
        /*01e2*/ 	.byte	0x08
	.zero		1


	//   ....[6]....
        /*01e4*/ 	.word	0x00001bc0
        /*01e8*/ 	.word	0x000000ff
        /*01ec*/ 	.word	0x00018000
        /*01f0*/ 	.short	0x010a
        /*01f2*/ 	.byte	0x08
	.zero		1


	//   ....[7]....
        /*01f4*/ 	.word	0x00001fa0
        /*01f8*/ 	.word	0x000000ff
        /*01fc*/ 	.word	0x00018020
        /*0200*/ 	.short	0x010a
        /*0202*/ 	.byte	0x08
	.zero		1


	//   ....[8]....
        /*0204*/ 	.word	0x000021d0
        /*0208*/ 	.word	0x000000ff
        /*020c*/ 	.word	0x00018000
        /*0210*/ 	.short	0x010a
        /*0212*/ 	.byte	0x23
	.zero		1


	//   ....[9]....
        /*0214*/ 	.word	0x00002660
        /*0218*/ 	.word	0x000000ff
        /*021c*/ 	.word	0x00018020
        /*0220*/ 	.short	0x010a
        /*0222*/ 	.byte	0x23
	.zero		1


	//   ....[10]....
        /*0224*/ 	.word	0x00002740
        /*0228*/ 	.word	0x000000ff
        /*022c*/ 	.word	0x00018000
        /*0230*/ 	.short	0x0108
        /*0232*/ 	.byte	0x08
	.zero		1


	//   ....[11]....
        /*0234*/ 	.word	0x00002750
        /*0238*/ 	.word	0x000000ff
        /*023c*/ 	.word	0x00018020
        /*0240*/ 	.short	0x0108
        /*0242*/ 	.byte	0x08
	.zero		1


	//   ....[12]....
        /*0244*/ 	.word	0x000027a0
        /*0248*/ 	.word	0x000000ff
        /*024c*/ 	.word	0x00018008
        /*0250*/ 	.short	0x0108
        /*0252*/ 	.byte	0x08
	.zero		1


	//   ....[13]....
        /*0254*/ 	.word	0x000027b0
        /*0258*/ 	.word	0x000000ff
        /*025c*/ 	.word	0x00018028
        /*0260*/ 	.short	0x0108
        /*0262*/ 	.byte	0x08
	.zero		1


	//   ....[14]....
        /*0264*/ 	.word	0x00002800
        /*0268*/ 	.word	0x000000ff
        /*026c*/ 	.word	0x00018010
        /*0270*/ 	.short	0x0108
        /*0272*/ 	.byte	0x08
	.zero		1


	//   ....[15]....
        /*0274*/ 	.word	0x00002810
        /*0278*/ 	.word	0x000000ff
        /*027c*/ 	.word	0x00018030
        /*0280*/ 	.short	0x0108
        /*0282*/ 	.byte	0x08
	.zero		1


	//   ....[16]....
        /*0284*/ 	.word	0x00002e00
        /*0288*/ 	.word	0x000000ff
        /*028c*/ 	.word	0x00018000
        /*0290*/ 	.short	0x010a
        /*0292*/ 	.byte	0x08
	.zero		1


	//   ....[17]....
        /*0294*/ 	.word	0x00002e30
        /*0298*/ 	.word	0x000000ff
        /*029c*/ 	.word	0x00018020
        /*02a0*/ 	.short	0x010a
        /*02a2*/ 	.byte	0x08
	.zero		1


	//   ....[18]....
        /*02a4*/ 	.word	0x00002e60
        /*02a8*/ 	.word	0x000000ff
        /*02ac*/ 	.word	0x00018000
        /*02b0*/ 	.short	0x010a
        /*02b2*/ 	.byte	0x23
	.zero		1


	//   ....[19]....
        /*02b4*/ 	.word	0x00002e90
        /*02b8*/ 	.word	0x000000ff
        /*02bc*/ 	.word	0x00018020
        /*02c0*/ 	.short	0x010a
        /*02c2*/ 	.byte	0x23
	.zero		1


	//----- nvinfo : EIATTR_NUM_MBARRIERS
	.align		4
.L_48:
        /*02c4*/ 	.byte	0x03, 0x38
        /*02c6*/ 	.short	0x0006


	//----- nvinfo : EIATTR_EXIT_INSTR_OFFSETS
	.align		4
        /*02c8*/ 	.byte	0x04, 0x1c
        /*02ca*/ 	.short	(.L_50 - .L_49)


	//   ....[0]....
.L_49:
        /*02cc*/ 	.word	0x00002df0


	//----- nvinfo : EIATTR_REQNTID
	.align		4
.L_50:
        /*02d0*/ 	.byte	0x04, 0x10
        /*02d2*/ 	.short	(.L_52 - .L_51)
.L_51:
        /*02d4*/ 	.word	0x00000080
        /*02d8*/ 	.word	0x00000001
        /*02dc*/ 	.word	0x00000001


	//----- nvinfo : EIATTR_CRS_STACK_SIZE
	.align		4
.L_52:
        /*02e0*/ 	.byte	0x04, 0x1e
        /*02e2*/ 	.short	(.L_54 - .L_53)
.L_53:
        /*02e4*/ 	.word	0x00000000


	//----- nvinfo : EIATTR_CBANK_PARAM_SIZE
	.align		4
.L_54:
        /*02e8*/ 	.byte	0x03, 0x19
        /*02ea*/ 	.short	0x0050


	//----- nvinfo : EIATTR_PARAM_CBANK
	.align		4
        /*02ec*/ 	.byte	0x04, 0x0a
        /*02ee*/ 	.short	(.L_56 - .L_55)
	.align		4
.L_55:
        /*02f0*/ 	.word	index@(.nv.constant0.gluon_tcgen05)
        /*02f4*/ 	.short	0x0380
        /*02f6*/ 	.short	0x0050


	//----- nvinfo : EIATTR_SW_WAR
	.align		4
.L_56:
        /*02f8*/ 	.byte	0x04, 0x36
        /*02fa*/ 	.short	(.L_58 - .L_57)
.L_57:
        /*02fc*/ 	.word	0x00000008
.L_58:


//--------------------- .nv.compat                --------------------------
	.section	.nv.compat,"",@"SHT_CUDA_COMPAT_INFO"
	.align	4
        /*0000*/ 	.byte	0x02, 0x02, 0x02, 0x00, 0x02, 0x05, 0x05, 0x00, 0x02, 0x03, 0x03, 0x00, 0x02, 0x06, 0x01, 0x00


//--------------------- .nv.callgraph             --------------------------
	.section	.nv.callgraph,"",@"SHT_CUDA_CALLGRAPH"
	.align	4
	.sectionentsize	8
	.align		4
        /*0000*/ 	.word	0x00000000
	.align		4
        /*0004*/ 	.word	0xffffffff
	.align		4
        /*0008*/ 	.word	0x00000000
	.align		4
        /*000c*/ 	.word	0xfffffffe
	.align		4
        /*0010*/ 	.word	0x00000000
	.align		4
        /*0014*/ 	.word	0xfffffffd
	.align		4
        /*0018*/ 	.word	0x00000000
	.align		4
        /*001c*/ 	.word	0xfffffffc


//--------------------- .text.gluon_tcgen05       --------------------------
	.section	.text.gluon_tcgen05,"ax",@progbits
	.align	128
        .global         gluon_tcgen05
        .type           gluon_tcgen05,@function
        .size           gluon_tcgen05,(.L_x_81 - gluon_tcgen05)
        .other          gluon_tcgen05,@"STO_CUDA_ENTRY STV_DEFAULT"
gluon_tcgen05:
.text.gluon_tcgen05:
[----:B------:R-:W1:Y:S01]  /*0000*/  LDC R1, c[0x0][0x37c] ;  /* 0x0000df00ff017b82 */ /* 0x000e620000000800 */
[----:B------:R-:W2:Y:S02]  /*0010*/  S2R R0, SR_TID.X ;  /* 0x0000000000007919 */ /* 0x000ea40000002100 */
[----:B--2---:R-:W-:-:S13]  /*0020*/  ISETP.GE.U32.AND P2, PT, R0, 0x20, PT ;  /* 0x000000200000780c */ /* 0x004fda0003f46070 */
[----:B------:R-:W-:Y:S05]  /*0030*/  @P2 BRA `(.L_x_0) ;  /* 0x0000000000b82947 */ /* 0x000fea0003800000 */
[----:B------:R-:W2:Y:S01]  /*0040*/  S2UR UR6, SR_CgaCtaId ;  /* 0x00000000000679c3 */ /* 0x000ea20000008800 */
[----:B------:R-:W-:Y:S01]  /*0050*/  NOP ;  /* 0x0000000000007918 */ /* 0x000fe20000000000 */
[----:B------:R-:W-:Y:S02]  /*0060*/  UMOV UR4, 0x40 ;  /* 0x0000004000047882 */ /* 0x000fe40000000000 */
[----:B--2---:R-:W-:-:S09]  /*0070*/  ULEA UR4, UR6, UR4, 0x18 ;  /* 0x0000000406047291 */ /* 0x004fd2000f8ec0ff */
[----:B------:R-:W2:Y:S01]  /*0080*/  LDS.U8 R2, [UR4] ;  /* 0x00000004ff027984 */ /* 0x000ea20008000000 */
[----:B------:R-:W-:Y:S02]  /*0090*/  UMOV UR4, 0x400 ;  /* 0x0000040000047882 */ /* 0x000fe40000000000 */
[----:B------:R-:W-:Y:S01]  /*00a0*/  ULEA UR4, UR6, UR4, 0x18 ;  /* 0x0000000406047291 */ /* 0x000fe2000f8ec0ff */
[----:B--2---:R-:W-:-:S13]  /*00b0*/  ISETP.NE.AND P0, PT, R2, RZ, PT ;  /* 0x000000ff0200720c */ /* 0x004fda0003f05270 */
[----:B------:R-:W-:Y:S05]  /*00c0*/  @P0 BRA `(.L_x_1) ;  /* 0x00000000007c0947 */ /* 0x000fea0003800000 */
[----:B------:R-:W-:-:S13]  /*00d0*/  ELECT P0, URZ, PT ;  /* 0x0000000000ff782f */ /* 0x000fda0003800000 */
[----:B------:R-:W-:Y:S05]  /*00e0*/  @!P0 BRA `(.L_x_2) ;  /* 0x0000000000848947 */ /* 0x000fea0003800000 */
[----:B------:R-:W-:Y:S01]  /*00f0*/  UMOV UR5, 0x2 ;  /* 0x0000000200057882 */ /* 0x000fe20000000000 */
[----:B------:R-:W-:Y:S02]  /*0100*/  IMAD.MOV.U32 R5, RZ, RZ, 0x1 ;  /* 0x00000001ff057424 */ /* 0x000fe400078e00ff */
[----:B------:R-:W-:Y:S02]  /*0110*/  IMAD.MOV.U32 R3, RZ, RZ, 0x3 ;  /* 0x00000003ff037424 */ /* 0x000fe400078e00ff */
[----:B------:R-:W-:Y:S04]  /*0120*/  DEPBAR.LE SB2, 0x36 ;  /* 0x0000ad800000791a */ /* 0x000fe80000000000 */
[----:B------:R-:W2:Y:S02]  /*0130*/  UTCATOMSWS.FIND_AND_SET.ALIGN UP0, UR5, UR5 ;  /* 0x00000005000575e3 */ /* 0x000ea40008000800 */
[----:B--2---:R-:W-:-:S04]  /*0140*/  PLOP3.LUT P0, PT, PT, PT, UP0, 0x80, 0x8 ;  /* 0x000000000008781c */ /* 0x004fc80003f0f008 */
[----:B------:R-:W-:-:S04]  /*0150*/  SEL R2, RZ, 0xffffffff, !P0 ;  /* 0xffffffffff027807 */ /* 0x000fc80004000000 */
[----:B------:R-:W-:Y:S01]  /*0160*/  ISETP.NE.AND P0, PT, R2, RZ, PT ;  /* 0x000000ff0200720c */ /* 0x000fe20003f05270 */
[----:B------:R-:W-:-:S12]  /*0170*/  IMAD.U32 R2, RZ, RZ, UR5 ;  /* 0x00000005ff027e24 */ /* 0x000fd8000f8e00ff */
[----:B------:R-:W-:Y:S05]  /*0180*/  @P0 BRA `(.L_x_3) ;  /* 0x0000000000240947 */ /* 0x000fea0003800000 */
.L_x_4:
[----:B------:R-:W-:Y:S05]  /*0190*/  NANOSLEEP 0x64 ;  /* 0x000000640000795d */ /* 0x000fea0003800000 */
[----:B------:R-:W-:-:S05]  /*01a0*/  UMOV UR5, 0x2 ;  /* 0x0000000200057882 */ /* 0x000fca0000000000 */
[----:B------:R-:W-:Y:S04]  /*01b0*/  DEPBAR.LE SB2, 0x36 ;  /* 0x0000ad800000791a */ /* 0x000fe80000000000 */
[----:B------:R-:W2:Y:S02]  /*01c0*/  UTCATOMSWS.FIND_AND_SET.ALIGN UP0, UR5, UR5 ;  /* 0x00000005000575e3 */ /* 0x000ea40008000800 */
[----:B--2---:R-:W-:-:S04]  /*01d0*/  PLOP3.LUT P0, PT, PT, PT, UP0, 0x80, 0x8 ;  /* 0x000000000008781c */ /* 0x004fc80003f0f008 */
[----:B------:R-:W-:-:S04]  /*01e0*/  SEL R2, RZ, 0xffffffff, !P0 ;  /* 0xffffffffff027807 */ /* 0x000fc80004000000 */
[----:B------:R-:W-:Y:S01]  /*01f0*/  ISETP.NE.AND P0, PT, R2, RZ, PT ;  /* 0x000000ff0200720c */ /* 0x000fe20003f05270 */
[----:B------:R-:W-:-:S12]  /*0200*/  IMAD.U32 R2, RZ, RZ, UR5 ;  /* 0x00000005ff027e24 */ /* 0x000fd8000f8e00ff */
[----:B------:R-:W-:Y:S05]  /*0210*/  @!P0 BRA `(.L_x_4) ;  /* 0xfffffffc00dc8947 */ /* 0x000fea000383ffff */
.L_x_3:
[C---:B------:R-:W-:Y:S01]  /*0220*/  VIADD R4, R2.reuse, 0x10 ;  /* 0x0000001002047836 */ /* 0x040fe20000000000 */
[----:B------:R-:W-:Y:S01]  /*0230*/  UMOV UR5, 0x50 ;  /* 0x0000005000057882 */ /* 0x000fe20000000000 */
[----:B------:R-:W-:Y:S01]  /*0240*/  SHF.L.U32 R3, R3, R2, RZ ;  /* 0x0000000203037219 */ /* 0x000fe200000006ff */
[----:B------:R-:W-:Y:S01]  /*0250*/  ULEA UR5, UR6, UR5, 0x18 ;  /* 0x0000000506057291 */ /* 0x000fe2000f8ec0ff */
[----:B------:R-:W-:Y:S01]  /*0260*/  IMAD.SHL.U32 R2, R2, 0x20, RZ ;  /* 0x0000002002027824 */ /* 0x000fe200078e00ff */
[----:B------:R-:W-:-:S04]  /*0270*/  SHF.L.U32 R4, R5, R4, RZ ;  /* 0x0000000405047219 */ /* 0x000fc800000006ff */
[----:B------:R-:W-:-:S05]  /*0280*/  LOP3.LUT R3, R4, R3, RZ, 0xfc, !PT ;  /* 0x0000000304037212 */ /* 0x000fca00078efcff */
[----:B------:R2:W-:Y:S04]  /*0290*/  ATOMS.OR RZ, [UR5], R3 ;  /* 0x00000003ffff798c */ /* 0x0005e8000b000005 */
[----:B------:R2:W-:Y:S01]  /*02a0*/  STS [UR4], R2 ;  /* 0x00000002ff007988 */ /* 0x0005e20008000804 */
[----:B------:R-:W-:Y:S05]  /*02b0*/  BRA `(.L_x_2) ;  /* 0x0000000000107947 */ /* 0x000fea0003800000 */
.L_x_1:
[----:B------:R-:W-:Y:S01]  /*02c0*/  IMAD.MOV.U32 R3, RZ, RZ, -0x1 ;  /* 0xffffffffff037424 */ /* 0x000fe200078e00ff */
[----:B------:R-:W-:-:S04]  /*02d0*/  MOV R2, 0x300 ;  /* 0x0000030000027802 */ /* 0x000fc80000000f00 */
[----:B------:R2:W-:Y:S03]  /*02e0*/  STS [UR4], R3 ;  /* 0x00000003ff007988 */ /* 0x0005e60008000804 */
[----:B-12---:R-:W-:Y:S05]  /*02f0*/  CALL.REL.NOINC `($__internal_1_$__cuda_sm10x_tcgen05_guardrail_trap_phase_invalid_during_alloc) ;  /* 0x0000002800fc7944 */ /* 0x006fea0003c00000 */
.L_x_2:
[----:B------:R-:W-:Y:S05]  /*0300*/  WARPSYNC.ALL ;  /* 0x0000000000007948 */ /* 0x000fea0003800000 */
[----:B------:R-:W-:Y:S01]  /*0310*/  NOP ;  /* 0x0000000000007918 */ /* 0x000fe20000000000 */
.L_x_0:
[----:B------:R-:W3:Y:S08]  /*0320*/  S2UR UR4, SR_CgaCtaId ;  /* 0x00000000000479c3 */ /* 0x000ef00000008800 */
[----:B------:R-:W-:Y:S01]  /*0330*/  BAR.SYNC.DEFER_BLOCKING 0x0 ;  /* 0x0000000000007b1d */ /* 0x000fe20000010000 */
[----:B------:R-:W-:-:S05]  /*0340*/  LOP3.LUT R36, R0, 0x7f, RZ, 0xc0, !PT ;  /* 0x0000007f00247812 */ /* 0x000fca00078ec0ff */
[----:B------:R-:W-:Y:S02]  /*0350*/  UMOV UR8, 0x400 ;  /* 0x0000040000087882 */ /* 0x000fe40000000000 */
[----:B--2---:R-:W2:Y:S08]  /*0360*/  LDC R3, c[0x0][0x398] ;  /* 0x0000e600ff037b82 */ /* 0x004eb00000000800 */
[----:B------:R-:W4:Y:S01]  /*0370*/  LDC R6, c[0x0][0x3a0] ;  /* 0x0000e800ff067b82 */ /* 0x000f220000000800 */
[----:B---3--:R-:W-:-:S07]  /*0380*/  ULEA UR8, UR4, UR8, 0x18 ;  /* 0x0000000804087291 */ /* 0x008fce000f8ec0ff */
[----:B------:R-:W3:Y:S02]  /*0390*/  S2UR UR16, SR_CTAID.Y ;  /* 0x00000000001079c3 */ /* 0x000ee40000002600 */
[----:B------:R-:W5:Y:S06]  /*03a0*/  LDS R4, [UR8] ;  /* 0x00000008ff047984 */ /* 0x000f6c0008000800 */
[----:B------:R-:W-:Y:S06]  /*03b0*/  BAR.SYNC.DEFER_BLOCKING 0x0 ;  /* 0x0000000000007b1d */ /* 0x000fec0000010000 */
[----:B------:R-:W-:Y:S05]  /*03c0*/  @P2 BRA `(.L_x_5) ;  /* 0x0000000000182947 */ /* 0x000fea0003800000 */
[----:B------:R-:W-:Y:S01]  /*03d0*/  ELECT P0, URZ, PT ;  /* 0x0000000000ff782f */ /* 0x000fe20003800000 */
[----:B------:R-:W-:Y:S01]  /*03e0*/  IMAD.MOV.U32 R2, RZ, RZ, 0x1 ;  /* 0x00000001ff027424 */ /* 0x000fe200078e00ff */
[----:B------:R-:W-:Y:S01]  /*03f0*/  UMOV UR5, 0x40 ;  /* 0x0000004000057882 */ /* 0x000fe20000000000 */
[----:B------:R-:W-:Y:S01]  /*0400*/  UVIRTCOUNT.DEALLOC.SMPOOL 0x80 ;  /* 0x000000800000784c */ /* 0x000fe20000000000 */
[----:B------:R-:W-:-:S09]  /*0410*/  ULEA UR5, UR4, UR5, 0x18 ;  /* 0x0000000504057291 */ /* 0x000fd2000f8ec0ff */
[----:B------:R5:W-:Y:S03]  /*0420*/  @P0 STS.U8 [UR5], R2 ;  /* 0x00000002ff000988 */ /* 0x000be60008000005 */
.L_x_5:
[----:B------:R-:W5:Y:S01]  /*0430*/  S2UR UR4, SR_CTAID.Z ;  /* 0x00000000000479c3 */ /* 0x000f620000002700 */
[----:B------:R-:W4:Y:S01]  /*0440*/  LDCU UR5, c[0x0][0x370] ;  /* 0x00006e00ff0577ac */ /* 0x000f220008000800 */
[C---:B------:R-:W-:Y:S01]  /*0450*/  ISETP.GE.U32.AND P0, PT, R36.reuse, 0x20, PT ;  /* 0x000000202400780c */ /* 0x040fe20003f06070 */
[----:B--2--5:R-:W-:Y:S01]  /*0460*/  VIADD R2, R3, 0xffffffff ;  /* 0xffffffff03027836 */ /* 0x024fe20000000000 */
[C---:B------:R-:W-:Y:S01]  /*0470*/  ISETP.NE.U32.AND P3, PT, R36.reuse, RZ, PT ;  /* 0x000000ff2400720c */ /* 0x040fe20003f65070 */
[----:B------:R-:W2:Y:S01]  /*0480*/  LDCU UR6, c[0x0][0x374] ;  /* 0x00006e80ff0677ac */ /* 0x000ea20008000800 */
[----:B------:R-:W-:Y:S01]  /*0490*/  LEA R10, R36, UR8, 0x2 ;  /* 0x00000008240a7c11 */ /* 0x000fe2000f8e10ff */
[----:B----4-:R-:W-:Y:S01]  /*04a0*/  VIADD R11, R6, 0xffffffff ;  /* 0xffffffff060b7836 */ /* 0x010fe20000000000 */
[----:B------:R-:W4:Y:S01]  /*04b0*/  S2UR UR13, SR_CTAID.X ;  /* 0x00000000000d79c3 */ /* 0x000f220000002500 */
[----:B------:R-:W5:Y:S01]  /*04c0*/  LDCU.64 UR14, c[0x0][0x3c0] ;  /* 0x00007800ff0e77ac */ /* 0x000f620008000a00 */
[----:B------:R-:W-:Y:S01]  /*04d0*/  R2UR UR12, R4 ;  /* 0x00000000040c72ca */ /* 0x000fe200000e0000 */
[----:B------:R-:W-:Y:S04]  /*04e0*/  BSSY.RECONVERGENT B0, `(.L_x_6) ;  /* 0x0000011000007945 */ /* 0x000fe80003800200 */
[----:B------:R3:W-:Y:S01]  /*04f0*/  @!P0 STS [R10], RZ ;  /* 0x000000ff0a008388 */ /* 0x0007e20000000800 */
[----:B------:R-:W-:-:S03]  /*0500*/  NOP ;  /* 0x0000000000007918 */ /* 0x000fc60000000000 */
[----:B------:R3:W-:Y:S02]  /*0510*/  @!P3 STS [UR8+0x24], R2 ;  /* 0x00002402ff00b988 */ /* 0x0007e40008000808 */
[----:B--23--:R-:W-:Y:S02]  /*0520*/  UIMAD UR4, UR4, UR6, UR16 ;  /* 0x00000006040472a4 */ /* 0x00cfe4000f8e0210 */
[----:B------:R2:W-:Y:S02]  /*0530*/  @!P3 STS [UR8+0x20], R11 ;  /* 0x0000200bff00b988 */ /* 0x0005e40008000808 */
[----:B----4-:R-:W-:-:S04]  /*0540*/  UIMAD UR4, UR4, UR5, UR13 ;  /* 0x00000005040472a4 */ /* 0x010fc8000f8e020d */
[----:B------:R-:W-:-:S04]  /*0550*/  UIMAD UR4, UR4, 0x180, URZ ;  /* 0x00000180040478a4 */ /* 0x000fc8000f8e02ff */
[----:B-----5:R-:W-:-:S04]  /*0560*/  UIADD3 UR10, UP0, UPT, UR4, UR14, URZ ;  /* 0x0000000e040a7290 */ /* 0x020fc8000ff1e0ff */
[----:B------:R-:W-:Y:S01]  /*0570*/  ULEA.HI.X.SX32 UR11, UR4, UR15, 0x1, UP0 ;  /* 0x0000000f040b7291 */ /* 0x000fe200080f0eff */
[----:B--2---:R-:W-:Y:S11]  /*0580*/  @P3 BRA `(.L_x_7) ;  /* 0x0000000000183947 */ /* 0x004ff60003800000 */
[----:B------:R-:W2:Y:S01]  /*0590*/  LDS R3, [UR8+0x8] ;  /* 0x00000808ff037984 */ /* 0x000ea20008000800 */
[----:B------:R-:W3:Y:S01]  /*05a0*/  LDC.64 R8, c[0x0][0x380] ;  /* 0x0000e000ff087b82 */ /* 0x000ee20000000a00 */
[----:B------:R-:W-:Y:S02]  /*05b0*/  IMAD.MOV.U32 R4, RZ, RZ, 0x70 ;  /* 0x00000070ff047424 */ /* 0x000fe400078e00ff */
[----:B---3--:R3:W-:Y:S03]  /*05c0*/  STS.64 [UR8], R8 ;  /* 0x00000008ff007988 */ /* 0x0087e60008000a08 */
[----:B--2---:R-:W-:-:S05]  /*05d0*/  LOP3.LUT R3, R3, 0x10, R4, 0xd8, !PT ;  /* 0x0000001003037812 */ /* 0x004fca00078ed804 */
[----:B------:R3:W-:Y:S02]  /*05e0*/  STS [UR8+0x8], R3 ;  /* 0x00000803ff007988 */ /* 0x0007e40008000808 */
.L_x_7:
[----:B------:R-:W-:Y:S05]  /*05f0*/  BSYNC.RECONVERGENT B0 ;  /* 0x0000000000007941 */ /* 0x000fea0003800200 */
.L_x_6:
[----:B------:R-:W-:Y:S04]  /*0600*/  BSSY.RECONVERGENT B0, `(.L_x_8) ;  /* 0x000000a000007945 */ /* 0x000fe80003800200 */
[----:B------:R-:W-:Y:S05]  /*0610*/  @P3 BRA `(.L_x_9) ;  /* 0x0000000000203947 */ /* 0x000fea0003800000 */
[----:B---3--:R-:W2:Y:S01]  /*0620*/  LDS R3, [UR8+0x34] ;  /* 0x00003408ff037984 */ /* 0x008ea20008000800 */
[----:B------:R-:W-:Y:S02]  /*0630*/  IMAD.MOV.U32 R4, RZ, RZ, 0x3f000000 ;  /* 0x3f000000ff047424 */ /* 0x000fe400078e00ff */
[----:B------:R-:W-:Y:S01]  /*0640*/  @!P3 IMAD.MOV.U32 R5, RZ, RZ, 0x3f ;  /* 0x0000003fff05b424 */ /* 0x000fe200078e00ff */
[----:B------:R-:W3:Y:S02]  /*0650*/  @!P3 LDS R8, [UR8+0x38] ;  /* 0x00003808ff08b984 */ /* 0x000ee40008000800 */
[----:B--2---:R-:W-:Y:S02]  /*0660*/  LOP3.LUT R3, R3, 0xff000000, R4, 0xb8, !PT ;  /* 0xff00000003037812 */ /* 0x004fe400078eb804 */
[----:B---3--:R-:W-:-:S03]  /*0670*/  @!P3 LOP3.LUT R4, R8, 0xff, R5, 0xb8, !PT ;  /* 0x000000ff0804b812 */ /* 0x008fc600078eb805 */
[----:B------:R2:W-:Y:S04]  /*0680*/  STS [UR8+0x34], R3 ;  /* 0x00003403ff007988 */ /* 0x0005e80008000808 */
[----:B------:R2:W-:Y:S02]  /*0690*/  @!P3 STS [UR8+0x38], R4 ;  /* 0x00003804ff00b988 */ /* 0x0005e40008000808 */
.L_x_9:
[----:B------:R-:W-:Y:S05]  /*06a0*/  BSYNC.RECONVERGENT B0 ;  /* 0x0000000000007941 */ /* 0x000fea0003800200 */
.L_x_8:
[----:B------:R-:W-:Y:S04]  /*06b0*/  BSSY.RECONVERGENT B0, `(.L_x_10) ;  /* 0x000000e000007945 */ /* 0x000fe80003800200 */
[----:B------:R-:W-:Y:S05]  /*06c0*/  @P3 BRA `(.L_x_11) ;  /* 0x0000000000303947 */ /* 0x000fea0003800000 */
[----:B--2---:R-:W2:Y:S01]  /*06d0*/  LDS R4, [UR8+0x34] ;  /* 0x00003408ff047984 */ /* 0x004ea20008000800 */
[----:B------:R-:W4:Y:S03]  /*06e0*/  LDC.64 R12, c[0x0][0x3a8] ;  /* 0x0000ea00ff0c7b82 */ /* 0x000f260000000a00 */
[----:B---3--:R-:W3:Y:S01]  /*06f0*/  LDS R3, [UR8+0x1c] ;  /* 0x00001c08ff037984 */ /* 0x008ee20008000800 */
[C---:B----4-:R-:W-:Y:S01]  /*0700*/  SHF.L.U64.HI R8, R12.reuse, 0x1, R13 ;  /* 0x000000010c087819 */ /* 0x050fe2000001020d */
[----:B------:R-:W-:-:S03]  /*0710*/  IMAD.SHL.U32 R5, R12, 0x2, RZ ;  /* 0x000000020c057824 */ /* 0x000fc600078e00ff */
[--C-:B------:R-:W-:Y:S02]  /*0720*/  SHF.R.U32.HI R12, RZ, 0x4, R8.reuse ;  /* 0x00000004ff0c7819 */ /* 0x100fe40000011608 */
[----:B------:R-:W-:-:S05]  /*0730*/  SHF.R.U64 R5, R5, 0x4, R8 ;  /* 0x0000000405057819 */ /* 0x000fca0000001208 */
[----:B------:R4:W-:Y:S01]  /*0740*/  STS [UR8+0xc], R5 ;  /* 0x00000c05ff007988 */ /* 0x0009e20008000808 */
[----:B--2---:R-:W-:Y:S02]  /*0750*/  LOP3.LUT R4, R4, 0x7, RZ, 0xb8, !PT ;  /* 0x0000000704047812 */ /* 0x004fe400078eb8ff */
[----:B---3--:R-:W-:-:S03]  /*0760*/  LOP3.LUT R3, R3, 0xf, R12, 0xb8, !PT ;  /* 0x0000000f03037812 */ /* 0x008fc600078eb80c */
[----:B------:R4:W-:Y:S04]  /*0770*/  STS [UR8+0x34], R4 ;  /* 0x00003404ff007988 */ /* 0x0009e80008000808 */
[----:B------:R4:W-:Y:S02]  /*0780*/  STS [UR8+0x1c], R3 ;  /* 0x00001c03ff007988 */ /* 0x0009e40008000808 */
.L_x_11:
[----:B------:R-:W-:Y:S05]  /*0790*/  BSYNC.RECONVERGENT B0 ;  /* 0x0000000000007941 */ /* 0x000fea0003800200 */
.L_x_10:
[----:B------:R-:W-:Y:S04]  /*07a0*/  BSSY.RECONVERGENT B1, `(.L_x_12) ;  /* 0x000001a000017945 */ /* 0x000fe80003800200 */
[----:B------:R-:W-:Y:S04]  /*07b0*/  BSSY.RELIABLE B0, `(.L_x_13) ;  /* 0x0000015000007945 */ /* 0x000fe80003800100 */
[----:B------:R-:W-:Y:S05]  /*07c0*/  @P3 BRA `(.L_x_14) ;  /* 0x0000000000203947 */ /* 0x000fea0003800000 */
[----:B--234-:R-:W2:Y:S02]  /*07d0*/  LDS R3, [UR8+0x34] ;  /* 0x00003408ff037984 */ /* 0x01cea40008000800 */
[----:B--2---:R-:W-:-:S05]  /*07e0*/  LOP3.LUT R3, R3, 0x38, RZ, 0xb8, !PT ;  /* 0x0000003803037812 */ /* 0x004fca00078eb8ff */
[----:B------:R2:W-:Y:S01]  /*07f0*/  STS [UR8+0x34], R3 ;  /* 0x00003403ff007988 */ /* 0x0005e20008000808 */
[----:B------:R-:W-:Y:S05]  /*0800*/  @P3 BRA `(.L_x_15) ;  /* 0x0000000000203947 */ /* 0x000fea0003800000 */
[----:B--2---:R-:W2:Y:S01]  /*0810*/  LDS R3, [UR8+0x8] ;  /* 0x00000808ff037984 */ /* 0x004ea20008000800 */
[----:B------:R-:W-:-:S05]  /*0820*/  IMAD.MOV.U32 R4, RZ, RZ, 0x780 ;  /* 0x00000780ff047424 */ /* 0x000fca00078e00ff */
[----:B--2---:R-:W-:-:S05]  /*0830*/  LOP3.LUT R3, R3, 0x500, R4, 0xd8, !PT ;  /* 0x0000050003037812 */ /* 0x004fca00078ed804 */
[----:B------:R5:W-:Y:S02]  /*0840*/  STS [UR8+0x8], R3 ;  /* 0x00000803ff007988 */ /* 0x000be40008000808 */
.L_x_14:
[----:B------:R-:W-:Y:S05]  /*0850*/  @P3 BRA `(.L_x_16) ;  /* 0x0000000000283947 */ /* 0x000fea0003800000 */
[----:B--2345:R-:W2:Y:S02]  /*0860*/  LDS R3, [UR8+0x8] ;  /* 0x00000808ff037984 */ /* 0x03cea40008000800 */
[----:B--2---:R-:W-:-:S05]  /*0870*/  LOP3.LUT R3, R3, 0x1800, RZ, 0xb8, !PT ;  /* 0x0000180003037812 */ /* 0x004fca00078eb8ff */
[----:B------:R3:W-:Y:S02]  /*0880*/  STS [UR8+0x8], R3 ;  /* 0x00000803ff007988 */ /* 0x0007e40008000808 */
.L_x_15:
[----:B------:R-:W-:Y:S05]  /*0890*/  @P3 BREAK.RELIABLE B0 ;  /* 0x0000000000003942 */ /* 0x000fea0003800100 */
[----:B------:R-:W-:Y:S05]  /*08a0*/  @P3 BRA `(.L_x_17) ;  /* 0x0000000000243947 */ /* 0x000fea0003800000 */
[----:B------:R-:W4:Y:S01]  /*08b0*/  LDS R4, [UR8+0x8] ;  /* 0x00000808ff047984 */ /* 0x000f220008000800 */
[----:B--23--:R-:W-:-:S05]  /*08c0*/  IMAD.MOV.U32 R3, RZ, RZ, 0x6000 ;  /* 0x00006000ff037424 */ /* 0x00cfca00078e00ff */
[----:B----4-:R-:W-:-:S04]  /*08d0*/  LOP3.LUT R3, R4, 0x6000, R3, 0xd8, !PT ;  /* 0x0000600004037812 */ /* 0x010fc800078ed803 */
[----:B------:R-:W-:-:S05]  /*08e0*/  LOP3.LUT R3, R3, 0x400000, RZ, 0xb8, !PT ;  /* 0x0040000003037812 */ /* 0x000fca00078eb8ff */
[----:B------:R2:W-:Y:S02]  /*08f0*/  STS [UR8+0x8], R3 ;  /* 0x00000803ff007988 */ /* 0x0005e40008000808 */
.L_x_16:
[----:B------:R-:W-:Y:S05]  /*0900*/  BSYNC.RELIABLE B0 ;  /* 0x0000000000007941 */ /* 0x000fea0003800100 */
.L_x_13:
[----:B--2345:R-:W2:Y:S02]  /*0910*/  @!P3 LDS R3, [UR8+0x8] ;  /* 0x00000808ff03b984 */ /* 0x03cea40008000800 */
[----:B--2---:R-:W-:-:S05]  /*0920*/  @!P3 LOP3.LUT R3, R3, 0x8000, RZ, 0xb8, !PT ;  /* 0x000080000303b812 */ /* 0x004fca00078eb8ff */
[----:B------:R4:W-:Y:S02]  /*0930*/  @!P3 STS [UR8+0x8], R3 ;  /* 0x00000803ff00b988 */ /* 0x0009e40008000808 */
.L_x_17:
[----:B------:R-:W-:Y:S05]  /*0940*/  BSYNC.RECONVERGENT B1 ;  /* 0x0000000000017941 */ /* 0x000fea0003800200 */
.L_x_12:
[----:B------:R-:W-:Y:S05]  /*0950*/  WARPSYNC.ALL ;  /* 0x0000000000007948 */ /* 0x000fea0003800000 */
[----:B------:R-:W-:Y:S01]  /*0960*/  NOP ;  /* 0x0000000000007918 */ /* 0x000fe20000000000 */
[----:B--234-:R-:W2:Y:S02]  /*0970*/  LDC R3, c[0x0][0x39c] ;  /* 0x0000e700ff037b82 */ /* 0x01cea40000000800 */
[----:B--2---:R-:W-:Y:S01]  /*0980*/  VIADD R3, R3, 0xffffffff ;  /* 0xffffffff03037836 */ /* 0x004fe20000000000 */
[----:B------:R-:W-:Y:S06]  /*0990*/  @P0 BRA `(.L_x_18) ;  /* 0x0000000000300947 */ /* 0x000fec0003800000 */
[----:B------:R-:W2:Y:S01]  /*09a0*/  S2R R4, SR_LANEID ;  /* 0x0000000000047919 */ /* 0x000ea20000000000 */
[----:B------:R-:W-:Y:S05]  /*09b0*/  WARPSYNC.ALL ;  /* 0x0000000000007948 */ /* 0x000fea0003800000 */
[----:B------:R-:W-:Y:S01]  /*09c0*/  NOP ;  /* 0x0000000000007918 */ /* 0x000fe20000000000 */
[----:B--2---:R-:W-:-:S05]  /*09d0*/  IMAD.SHL.U32 R7, R4, 0x4, RZ ;  /* 0x0000000404077824 */ /* 0x004fca00078e00ff */
[----:B------:R-:W2:Y:S01]  /*09e0*/  LDS R9, [R7+UR8] ;  /* 0x0000000807097984 */ /* 0x000ea20008000800 */
[----:B------:R-:W-:-:S05]  /*09f0*/  IADD3 R4, P1, PT, R7, UR10, RZ ;  /* 0x0000000a07047c10 */ /* 0x000fca000ff3e0ff */
[----:B------:R-:W-:-:S05]  /*0a00*/  IMAD.X R5, RZ, RZ, UR11, P1 ;  /* 0x0000000bff057e24 */ /* 0x000fca00088e06ff */
[----:B--2---:R2:W3:Y:S01]  /*0a10*/  ATOMG.E.EXCH.STRONG.GPU PT, RZ, [R4], R9 ;  /* 0x0000000904ff73a8 */ /* 0x0044e200041ee100 */
[----:B------:R-:W-:-:S04]  /*0a20*/  DEPBAR {5,4,3,2,1,0} ;  /* 0x0000003f0000791a */ /* 0x000fc80000000000 */
[----:B------:R-:W4:Y:S02]  /*0a30*/  CCTL.E.C.LDCU.IV.DEEP [UR10] ;  /* 0x000000000a007540 */ /* 0x000f240009c08000 */
[----:B----4-:R2:W-:Y:S01]  /*0a40*/  UTMACCTL.IV [UR10] ;  /* 0x000000000a0079b9 */ /* 0x0105e20008000000 */
[----:B------:R-:W-:Y:S01]  /*0a50*/  NOP ;  /* 0x0000000000007918 */ /* 0x000fe20000000000 */
.L_x_18:
[----:B------:R-:W-:Y:S05]  /*0a60*/  @P0 BRA `(.L_x_19) ;  /* 0x00000000000c0947 */ /* 0x000fea0003800000 */
[----:B------:R0:W-:Y:S01]  /*0a70*/  UTMACMDFLUSH ;  /* 0x00000000000079b7 */ /* 0x0001e20000000000 */
[----:B------:R-:W-:Y:S05]  /*0a80*/  @P0 BRA `(.L_x_19) ;  /* 0x0000000000040947 */ /* 0x000fea0003800000 */
[----:B------:R-:W-:-:S04]  /*0a90*/  DEPBAR.LE SB0, 0x0 ;  /* 0x000080000000791a */ /* 0x000fc80000000000 */
.L_x_19:
[----:B------:R-:W-:Y:S05]  /*0aa0*/  WARPSYNC.ALL ;  /* 0x0000000000007948 */ /* 0x000fea0003800000 */
[----:B------:R-:W-:Y:S01]  /*0ab0*/  NOP ;  /* 0x0000000000007918 */ /* 0x000fe20000000000 */
[----:B---3--:R-:W-:Y:S06]  /*0ac0*/  BAR.SYNC.DEFER_BLOCKING 0x0 ;  /* 0x0000000000007b1d */ /* 0x008fec0000010000 */
[----:B------:R-:W-:Y:S02]  /*0ad0*/  BSSY.RECONVERGENT B1, `(.L_x_20) ;  /* 0x000000b000017945 */ /* 0x000fe40003800200 */
[----:B------:R-:W-:Y:S06]  /*0ae0*/  BAR.SYNC.DEFER_BLOCKING 0x0 ;  /* 0x0000000000007b1d */ /* 0x000fec0000010000 */
[----:B------:R3:W-:Y:S01]  /*0af0*/  @!P0 STS [R10], RZ ;  /* 0x000000ff0a008388 */ /* 0x0007e20000000800 */
[----:B------:R-:W-:Y:S01]  /*0b00*/  NOP ;  /* 0x0000000000007918 */ /* 0x000fe20000000000 */
[----:B------:R-:W-:Y:S05]  /*0b10*/  @P3 BRA `(.L_x_21) ;  /* 0x0000000000183947 */ /* 0x000fea0003800000 */
[----:B--2---:R-:W2:Y:S01]  /*0b20*/  LDS R4, [UR8+0x8] ;  /* 0x00000808ff047984 */ /* 0x004ea20008000800 */
[----:B------:R-:W4:Y:S01]  /*0b30*/  LDC.64 R8, c[0x0][0x388] ;  /* 0x0000e200ff087b82 */ /* 0x000f220000000a00 */
[----:B------:R-:W-:Y:S02]  /*0b40*/  IMAD.MOV.U32 R5, RZ, RZ, 0x70 ;  /* 0x00000070ff057424 */ /* 0x000fe400078e00ff */
[----:B----4-:R4:W-:Y:S03]  /*0b50*/  STS.64 [UR8], R8 ;  /* 0x00000008ff007988 */ /* 0x0109e60008000a08 */
[----:B--2---:R-:W-:-:S05]  /*0b60*/  LOP3.LUT R4, R4, 0x10, R5, 0xd8, !PT ;  /* 0x0000001004047812 */ /* 0x004fca00078ed805 */
[----:B------:R4:W-:Y:S02]  /*0b70*/  STS [UR8+0x8], R4 ;  /* 0x00000804ff007988 */ /* 0x0009e40008000808 */
.L_x_21:
[----:B--2---:R-:W-:Y:S05]  /*0b80*/  BSYNC.RECONVERGENT B1 ;  /* 0x0000000000017941 */ /* 0x004fea0003800200 */
.L_x_20:
[----:B------:R-:W-:Y:S04]  /*0b90*/  BSSY.RECONVERGENT B1, `(.L_x_22) ;  /* 0x000000a000017945 */ /* 0x000fe80003800200 */
[----:B------:R-:W-:Y:S05]  /*0ba0*/  @P3 BRA `(.L_x_23) ;  /* 0x0000000000203947 */ /* 0x000fea0003800000 */
[----:B----4-:R-:W2:Y:S01]  /*0bb0*/  LDS R4, [UR8+0x34] ;  /* 0x00003408ff047984 */ /* 0x010ea20008000800 */
[----:B------:R-:W-:Y:S02]  /*0bc0*/  IMAD.MOV.U32 R7, RZ, RZ, 0x3f000000 ;  /* 0x3f000000ff077424 */ /* 0x000fe400078e00ff */
[----:B------:R-:W-:Y:S01]  /*0bd0*/  @!P3 IMAD.MOV.U32 R5, RZ, RZ, 0x7f ;  /* 0x0000007fff05b424 */ /* 0x000fe200078e00ff */
[----:B------:R-:W4:Y:S02]  /*0be0*/  @!P3 LDS R8, [UR8+0x38] ;  /* 0x00003808ff08b984 */ /* 0x000f240008000800 */
[----:B--2---:R-:W-:Y:S02]  /*0bf0*/  LOP3.LUT R4, R4, 0xff000000, R7, 0xb8, !PT ;  /* 0xff00000004047812 */ /* 0x004fe400078eb807 */
[----:B----4-:R-:W-:-:S03]  /*0c00*/  @!P3 LOP3.LUT R5, R8, 0xff, R5, 0xb8, !PT ;  /* 0x000000ff0805b812 */ /* 0x010fc600078eb805 */
[----:B------:R2:W-:Y:S04]  /*0c10*/  STS [UR8+0x34], R4 ;  /* 0x00003404ff007988 */ /* 0x0005e80008000808 */
[----:B------:R2:W-:Y:S02]  /*0c20*/  @!P3 STS [UR8+0x38], R5 ;  /* 0x00003805ff00b988 */ /* 0x0005e40008000808 */
.L_x_23:
[----:B------:R-:W-:Y:S05]  /*0c30*/  BSYNC.RECONVERGENT B1 ;  /* 0x0000000000017941 */ /* 0x000fea0003800200 */
.L_x_22:
[----:B------:R-:W-:Y:S04]  /*0c40*/  BSSY.RECONVERGENT B1, `(.L_x_24) ;  /* 0x0000004000017945 */ /* 0x000fe80003800200 */
[----:B------:R-:W-:Y:S05]  /*0c50*/  @P3 BRA `(.L_x_25) ;  /* 0x0000000000083947 */ /* 0x000fea0003800000 */
[----:B------:R5:W-:Y:S04]  /*0c60*/  STS [UR8+0x24], R11 ;  /* 0x0000240bff007988 */ /* 0x000be80008000808 */
[----:B------:R5:W-:Y:S02]  /*0c70*/  STS [UR8+0x20], R3 ;  /* 0x00002003ff007988 */ /* 0x000be40008000808 */
.L_x_25:
[----:B------:R-:W-:Y:S05]  /*0c80*/  BSYNC.RECONVERGENT B1 ;  /* 0x0000000000017941 */ /* 0x000fea0003800200 */
.L_x_24:
[----:B------:R-:W-:Y:S04]  /*0c90*/  BSSY.RECONVERGENT B1, `(.L_x_26) ;  /* 0x000000e000017945 */ /* 0x000fe80003800200 */
[----:B------:R-:W-:Y:S05]  /*0ca0*/  @P3 BRA `(.L_x_27) ;  /* 0x0000000000303947 */ /* 0x000fea0003800000 */
[----:B--2---:R-:W2:Y:S01]  /*0cb0*/  LDS R5, [UR8+0x34] ;  /* 0x00003408ff057984 */ /* 0x004ea20008000800 */
[----:B------:R-:W3:Y:S03]  /*0cc0*/  LDC.64 R12, c[0x0][0x3b0] ;  /* 0x0000ec00ff0c7b82 */ /* 0x000ee60000000a00 */
[----:B----4-:R-:W4:Y:S01]  /*0cd0*/  LDS R4, [UR8+0x1c] ;  /* 0x00001c08ff047984 */ /* 0x010f220008000800 */
[C---:B---3--:R-:W-:Y:S01]  /*0ce0*/  SHF.L.U64.HI R8, R12.reuse, 0x1, R13 ;  /* 0x000000010c087819 */ /* 0x048fe2000001020d */
[----:B------:R-:W-:-:S03]  /*0cf0*/  IMAD.SHL.U32 R7, R12, 0x2, RZ ;  /* 0x000000020c077824 */ /* 0x000fc600078e00ff */
[--C-:B------:R-:W-:Y:S02]  /*0d00*/  SHF.R.U32.HI R9, RZ, 0x4, R8.reuse ;  /* 0x00000004ff097819 */ /* 0x100fe40000011608 */
[----:B------:R-:W-:-:S05]  /*0d10*/  SHF.R.U64 R7, R7, 0x4, R8 ;  /* 0x0000000407077819 */ /* 0x000fca0000001208 */
[----:B------:R3:W-:Y:S01]  /*0d20*/  STS [UR8+0xc], R7 ;  /* 0x00000c07ff007988 */ /* 0x0007e20008000808 */
[----:B--2---:R-:W-:Y:S02]  /*0d30*/  LOP3.LUT R5, R5, 0x7, RZ, 0xb8, !PT ;  /* 0x0000000705057812 */ /* 0x004fe400078eb8ff */
[----:B----4-:R-:W-:-:S03]  /*0d40*/  LOP3.LUT R4, R4, 0xf, R9, 0xb8, !PT ;  /* 0x0000000f04047812 */ /* 0x010fc600078eb809 */
[----:B------:R3:W-:Y:S04]  /*0d50*/  STS [UR8+0x34], R5 ;  /* 0x00003405ff007988 */ /* 0x0007e80008000808 */
[----:B------:R3:W-:Y:S02]  /*0d60*/  STS [UR8+0x1c], R4 ;  /* 0x00001c04ff007988 */ /* 0x0007e40008000808 */
.L_x_27:
[----:B------:R-:W-:Y:S05]  /*0d70*/  BSYNC.RECONVERGENT B1 ;  /* 0x0000000000017941 */ /* 0x000fea0003800200 */
.L_x_26:
        /* <DEDUP_REMOVED lines=11> */
.L_x_30:
[----:B------:R-:W-:Y:S05]  /*0e30*/  @P3 BRA `(.L_x_32) ;  /* 0x0000000000283947 */ /* 0x000fea0003800000 */
[----:B--234-:R-:W2:Y:S02]  /*0e40*/  LDS R4, [UR8+0x8] ;  /* 0x00000808ff047984 */ /* 0x01cea40008000800 */
[----:B--2---:R-:W-:-:S05]  /*0e50*/  LOP3.LUT R4, R4, 0x1800, RZ, 0xb8, !PT ;  /* 0x0000180004047812 */ /* 0x004fca00078eb8ff */
[----:B------:R3:W-:Y:S02]  /*0e60*/  STS [UR8+0x8], R4 ;  /* 0x00000804ff007988 */ /* 0x0007e40008000808 */
.L_x_31:
[----:B------:R-:W-:Y:S05]  /*0e70*/  @P3 BREAK.RELIABLE B1 ;  /* 0x0000000000013942 */ /* 0x000fea0003800100 */
[----:B------:R-:W-:Y:S05]  /*0e80*/  @P3 BRA `(.L_x_33) ;  /* 0x0000000000243947 */ /* 0x000fea0003800000 */
[----:B--23--:R-:W2:Y:S01]  /*0e90*/  LDS R4, [UR8+0x8] ;  /* 0x00000808ff047984 */ /* 0x00cea20008000800 */
[----:B------:R-:W-:-:S05]  /*0ea0*/  IMAD.MOV.U32 R5, RZ, RZ, 0x6000 ;  /* 0x00006000ff057424 */ /* 0x000fca00078e00ff */
[----:B--2---:R-:W-:-:S04]  /*0eb0*/  LOP3.LUT R4, R4, 0x6000, R5, 0xd8, !PT ;  /* 0x0000600004047812 */ /* 0x004fc800078ed805 */
[----:B------:R-:W-:-:S05]  /*0ec0*/  LOP3.LUT R4, R4, 0x400000, RZ, 0xb8, !PT ;  /* 0x0040000004047812 */ /* 0x000fca00078eb8ff */
[----:B------:R2:W-:Y:S02]  /*0ed0*/  STS [UR8+0x8], R4 ;  /* 0x00000804ff007988 */ /* 0x0005e40008000808 */
.L_x_32:
[----:B------:R-:W-:Y:S05]  /*0ee0*/  BSYNC.RELIABLE B1 ;  /* 0x0000000000017941 */ /* 0x000fea0003800100 */
.L_x_29:
[----:B--234-:R-:W2:Y:S02]  /*0ef0*/  @!P3 LDS R4, [UR8+0x8] ;  /* 0x00000808ff04b984 */ /* 0x01cea40008000800 */
[----:B--2---:R-:W-:-:S05]  /*0f00*/  @!P3 LOP3.LUT R4, R4, 0x8000, RZ, 0xb8, !PT ;  /* 0x000080000404b812 */ /* 0x004fca00078eb8ff */
[----:B------:R4:W-:Y:S02]  /*0f10*/  @!P3 STS [UR8+0x8], R4 ;  /* 0x00000804ff00b988 */ /* 0x0009e40008000808 */
.L_x_33:
[----:B------:R-:W-:Y:S05]  /*0f20*/  BSYNC.RECONVERGENT B2 ;  /* 0x0000000000027941 */ /* 0x000fea0003800200 */
.L_x_28:
[----:B------:R-:W-:Y:S05]  /*0f30*/  WARPSYNC.ALL ;  /* 0x0000000000007948 */ /* 0x000fea0003800000 */
[----:B------:R-:W-:Y:S01]  /*0f40*/  NOP ;  /* 0x0000000000007918 */ /* 0x000fe20000000000 */
[----:B------:R-:W-:-:S04]  /*0f50*/  UIADD3 UR5, UPT, UPT, UR4, 0x80, URZ ;  /* 0x0000008004057890 */ /* 0x000fc8000fffe0ff */
[----:B------:R-:W-:-:S04]  /*0f60*/  UIADD3 UR32, UP0, UPT, UR5, UR14, URZ ;  /* 0x0000000e05207290 */ /* 0x000fc8000ff1e0ff */
[----:B------:R-:W-:Y:S01]  /*0f70*/  ULEA.HI.X.SX32 UR33, UR5, UR15, 0x1, UP0 ;  /* 0x0000000f05217291 */ /* 0x000fe200080f0eff */
[----:B------:R-:W-:Y:S11]  /*0f80*/  @P0 BRA `(.L_x_34) ;  /* 0x0000000000300947 */ /* 0x000ff60003800000 */
[----:B--234-:R-:W2:Y:S01]  /*0f90*/  S2R R4, SR_LANEID ;  /* 0x0000000000047919 */ /* 0x01cea20000000000 */
        /* <DEDUP_REMOVED lines=11> */
.L_x_34:
[----:B------:R-:W-:Y:S05]  /*1050*/  @P0 BRA `(.L_x_35) ;  /* 0x00000000000c0947 */ /* 0x000fea0003800000 */
[----:B------:R0:W-:Y:S01]  /*1060*/  UTMACMDFLUSH ;  /* 0x00000000000079b7 */ /* 0x0001e20000000000 */
[----:B------:R-:W-:Y:S05]  /*1070*/  @P0 BRA `(.L_x_35) ;  /* 0x0000000000040947 */ /* 0x000fea0003800000 */
[----:B------:R-:W-:-:S04]  /*1080*/  DEPBAR.LE SB0, 0x0 ;  /* 0x000080000000791a */ /* 0x000fc80000000000 */
.L_x_35:
        /* <DEDUP_REMOVED lines=8> */
[----:B--2-4-:R-:W2:Y:S01]  /*1110*/  LDS R4, [UR8+0x8] ;  /* 0x00000808ff047984 */ /* 0x014ea20008000800 */
[----:B------:R-:W4:Y:S01]  /*1120*/  LDC.64 R8, c[0x0][0x390] ;  /* 0x0000e400ff087b82 */ /* 0x000f220000000a00 */
[----:B------:R-:W-:Y:S02]  /*1130*/  IMAD.MOV.U32 R5, RZ, RZ, 0x70 ;  /* 0x00000070ff057424 */ /* 0x000fe400078e00ff */
[----:B----4-:R4:W-:Y:S03]  /*1140*/  STS.64 [UR8], R8 ;  /* 0x00000008ff007988 */ /* 0x0109e60008000a08 */
[----:B--2---:R-:W-:-:S05]  /*1150*/  LOP3.LUT R4, R4, 0x10, R5, 0xd8, !PT ;  /* 0x0000001004047812 */ /* 0x004fca00078ed805 */
[----:B------:R4:W-:Y:S02]  /*1160*/  STS [UR8+0x8], R4 ;  /* 0x00000804ff007988 */ /* 0x0009e40008000808 */
.L_x_37:
[----:B--2---:R-:W-:Y:S05]  /*1170*/  BSYNC.RECONVERGENT B2 ;  /* 0x0000000000027941 */ /* 0x004fea0003800200 */
.L_x_36:
[----:B------:R-:W-:Y:S04]  /*1180*/  BSSY.RECONVERGENT B3, `(.L_x_38) ;  /* 0x0000011000037945 */ /* 0x000fe80003800200 */
[----:B------:R-:W-:Y:S04]  /*1190*/  BSSY.RELIABLE B2, `(.L_x_39) ;  /* 0x000000e000027945 */ /* 0x000fe80003800100 */
[----:B------:R-:W-:Y:S05]  /*11a0*/  @P3 BRA `(.L_x_40) ;  /* 0x0000000000243947 */ /* 0x000fea0003800000 */
[----:B----4-:R-:W2:Y:S01]  /*11b0*/  LDS R4, [UR8+0x34] ;  /* 0x00003408ff047984 */ /* 0x010ea20008000800 */
[----:B------:R-:W-:-:S05]  /*11c0*/  IMAD.MOV.U32 R5, RZ, RZ, 0x3f000000 ;  /* 0x3f000000ff057424 */ /* 0x000fca00078e00ff */
[----:B--2---:R-:W-:-:S05]  /*11d0*/  LOP3.LUT R4, R4, 0xff000000, R5, 0xb8, !PT ;  /* 0xff00000004047812 */ /* 0x004fca00078eb805 */
[----:B------:R2:W-:Y:S01]  /*11e0*/  STS [UR8+0x34], R4 ;  /* 0x00003404ff007988 */ /* 0x0005e20008000808 */
[----:B------:R-:W-:Y:S05]  /*11f0*/  @P3 BRA `(.L_x_41) ;  /* 0x00000000001c3947 */ /* 0x000fea0003800000 */
[----:B--2---:R-:W2:Y:S01]  /*1200*/  LDS R4, [UR8+0x38] ;  /* 0x00003808ff047984 */ /* 0x004ea20008000800 */
[----:B------:R-:W-:-:S05]  /*1210*/  IMAD.MOV.U32 R5, RZ, RZ, 0x3f ;  /* 0x0000003fff057424 */ /* 0x000fca00078e00ff */
[----:B--2---:R-:W-:-:S05]  /*1220*/  LOP3.LUT R4, R4, 0xff, R5, 0xb8, !PT ;  /* 0x000000ff04047812 */ /* 0x004fca00078eb805 */
[----:B------:R2:W-:Y:S02]  /*1230*/  STS [UR8+0x38], R4 ;  /* 0x00003804ff007988 */ /* 0x0005e40008000808 */
.L_x_40:
[----:B------:R-:W-:Y:S05]  /*1240*/  @P3 BREAK.RELIABLE B2 ;  /* 0x0000000000023942 */ /* 0x000fea0003800100 */
[----:B------:R-:W-:Y:S05]  /*1250*/  @P3 BRA `(.L_x_42) ;  /* 0x00000000000c3947 */ /* 0x000fea0003800000 */
[----:B------:R2:W-:Y:S02]  /*1260*/  STS [UR8+0x20], R3 ;  /* 0x00002003ff007988 */ /* 0x0005e40008000808 */
.L_x_41:
[----:B------:R-:W-:Y:S05]  /*1270*/  BSYNC.RELIABLE B2 ;  /* 0x0000000000027941 */ /* 0x000fea0003800100 */
.L_x_39:
[----:B------:R2:W-:Y:S02]  /*1280*/  @!P3 STS [UR8+0x24], R2 ;  /* 0x00002402ff00b988 */ /* 0x0005e40008000808 */
.L_x_42:
[----:B------:R-:W-:Y:S05]  /*1290*/  BSYNC.RECONVERGENT B3 ;  /* 0x0000000000037941 */ /* 0x000fea0003800200 */
.L_x_38:
[----:B------:R-:W-:Y:S05]  /*12a0*/  WARPSYNC.ALL ;  /* 0x0000000000007948 */ /* 0x000fea0003800000 */
[----:B------:R-:W-:Y:S01]  /*12b0*/  NOP ;  /* 0x0000000000007918 */ /* 0x000fe20000000000 */
[----:B------:R-:W-:Y:S04]  /*12c0*/  BSSY.RECONVERGENT B3, `(.L_x_43) ;  /* 0x000000e000037945 */ /* 0x000fe80003800200 */
[----:B------:R-:W-:Y:S05]  /*12d0*/  @P3 BRA `(.L_x_44) ;  /* 0x0000000000303947 */ /* 0x000fea0003800000 */
[----:B--2--5:R-:W2:Y:S01]  /*12e0*/  LDS R3, [UR8+0x34] ;  /* 0x00003408ff037984 */ /* 0x024ea20008000800 */
[----:B----4-:R-:W4:Y:S03]  /*12f0*/  LDC.64 R4, c[0x0][0x3b8] ;  /* 0x0000ee00ff047b82 */ /* 0x010f260000000a00 */
[----:B------:R-:W5:Y:S01]  /*1300*/  LDS R2, [UR8+0x1c] ;  /* 0x00001c08ff027984 */ /* 0x000f620008000800 */
[C---:B----4-:R-:W-:Y:S01]  /*1310*/  SHF.L.U64.HI R5, R4.reuse, 0x1, R5 ;  /* 0x0000000104057819 */ /* 0x050fe20000010205 */
[----:B------:R-:W-:-:S03]  /*1320*/  IMAD.SHL.U32 R4, R4, 0x2, RZ ;  /* 0x0000000204047824 */ /* 0x000fc600078e00ff */
[--C-:B------:R-:W-:Y:S02]  /*1330*/  SHF.R.U32.HI R7, RZ, 0x4, R5.reuse ;  /* 0x00000004ff077819 */ /* 0x100fe40000011605 */
[----:B------:R-:W-:-:S05]  /*1340*/  SHF.R.U64 R4, R4, 0x4, R5 ;  /* 0x0000000404047819 */ /* 0x000fca0000001205 */
[----:B------:R4:W-:Y:S01]  /*1350*/  STS [UR8+0xc], R4 ;  /* 0x00000c04ff007988 */ /* 0x0009e20008000808 */
[----:B--2---:R-:W-:Y:S02]  /*1360*/  LOP3.LUT R3, R3, 0x7, RZ, 0xb8, !PT ;  /* 0x0000000703037812 */ /* 0x004fe400078eb8ff */
[----:B-----5:R-:W-:-:S03]  /*1370*/  LOP3.LUT R2, R2, 0xf, R7, 0xb8, !PT ;  /* 0x0000000f02027812 */ /* 0x020fc600078eb807 */
[----:B------:R4:W-:Y:S04]  /*1380*/  STS [UR8+0x34], R3 ;  /* 0x00003403ff007988 */ /* 0x0009e80008000808 */
[----:B------:R4:W-:Y:S02]  /*1390*/  STS [UR8+0x1c], R2 ;  /* 0x00001c02ff007988 */ /* 0x0009e40008000808 */
.L_x_44:
[----:B------:R-:W-:Y:S05]  /*13a0*/  BSYNC.RECONVERGENT B3 ;  /* 0x0000000000037941 */ /* 0x000fea0003800200 */
.L_x_43:
[----:B------:R-:W-:Y:S04]  /*13b0*/  BSSY.RECONVERGENT B4, `(.L_x_45) ;  /* 0x000001a000047945 */ /* 0x000fe80003800200 */
[----:B------:R-:W-:Y:S04]  /*13c0*/  BSSY.RELIABLE B3, `(.L_x_46) ;  /* 0x0000015000037945 */ /* 0x000fe80003800100 */
[----:B------:R-:W-:Y:S05]  /*13d0*/  @P3 BRA `(.L_x_47) ;  /* 0x0000000000203947 */ /* 0x000fea0003800000 */
[----:B--2-4-:R-:W2:Y:S02]  /*13e0*/  LDS R2, [UR8+0x34] ;  /* 0x00003408ff027984 */ /* 0x014ea40008000800 */
[----:B--2---:R-:W-:-:S05]  /*13f0*/  LOP3.LUT R2, R2, 0x38, RZ, 0xb8, !PT ;  /* 0x0000003802027812 */ /* 0x004fca00078eb8ff */
[----:B------:R2:W-:Y:S01]  /*1400*/  STS [UR8+0x34], R2 ;  /* 0x00003402ff007988 */ /* 0x0005e20008000808 */
[----:B------:R-:W-:Y:S05]  /*1410*/  @P3 BRA `(.L_x_48) ;  /* 0x0000000000203947 */ /* 0x000fea0003800000 */
[----:B--2---:R-:W2:Y:S01]  /*1420*/  LDS R2, [UR8+0x8] ;  /* 0x00000808ff027984 */ /* 0x004ea20008000800 */
[----:B-----5:R-:W-:-:S05]  /*1430*/  IMAD.MOV.U32 R3, RZ, RZ, 0x780 ;  /* 0x00000780ff037424 */ /* 0x020fca00078e00ff */
[----:B--2---:R-:W-:-:S05]  /*1440*/  LOP3.LUT R2, R2, 0x500, R3, 0xd8, !PT ;  /* 0x0000050002027812 */ /* 0x004fca00078ed803 */
[----:B------:R2:W-:Y:S02]  /*1450*/  STS [UR8+0x8], R2 ;  /* 0x00000802ff007988 */ /* 0x0005e40008000808 */
.L_x_47:
[----:B------:R-:W-:Y:S05]  /*1460*/  @P3 BRA `(.L_x_49) ;  /* 0x0000000000283947 */ /* 0x000fea0003800000 */
[----:B--2-4-:R-:W2:Y:S02]  /*1470*/  LDS R2, [UR8+0x8] ;  /* 0x00000808ff027984 */ /* 0x014ea40008000800 */
[----:B--2---:R-:W-:-:S05]  /*1480*/  LOP3.LUT R2, R2, 0x1800, RZ, 0xb8, !PT ;  /* 0x0000180002027812 */ /* 0x004fca00078eb8ff */
[----:B------:R4:W-:Y:S02]  /*1490*/  STS [UR8+0x8], R2 ;  /* 0x00000802ff007988 */ /* 0x0009e40008000808 */
.L_x_48:
[----:B------:R-:W-:Y:S05]  /*14a0*/  @P3 BREAK.RELIABLE B3 ;  /* 0x0000000000033942 */ /* 0x000fea0003800100 */
[----:B------:R-:W-:Y:S05]  /*14b0*/  @P3 BRA `(.L_x_50) ;  /* 0x0000000000243947 */ /* 0x000fea0003800000 */
[----:B--2-4-:R-:W2:Y:S01]  /*14c0*/  LDS R2, [UR8+0x8] ;  /* 0x00000808ff027984 */ /* 0x014ea20008000800 */
[----:B-----5:R-:W-:-:S05]  /*14d0*/  IMAD.MOV.U32 R3, RZ, RZ, 0x6000 ;  /* 0x00006000ff037424 */ /* 0x020fca00078e00ff */
[----:B--2---:R-:W-:-:S04]  /*14e0*/  LOP3.LUT R2, R2, 0x6000, R3, 0xd8, !PT ;  /* 0x0000600002027812 */ /* 0x004fc800078ed803 */
[----:B------:R-:W-:-:S05]  /*14f0*/  LOP3.LUT R2, R2, 0x400000, RZ, 0xb8, !PT ;  /* 0x0040000002027812 */ /* 0x000fca00078eb8ff */
[----:B------:R2:W-:Y:S02]  /*1500*/  STS [UR8+0x8], R2 ;  /* 0x00000802ff007988 */ /* 0x0005e40008000808 */
.L_x_49:
[----:B------:R-:W-:Y:S05]  /*1510*/  BSYNC.RELIABLE B3 ;  /* 0x0000000000037941 */ /* 0x000fea0003800100 */
.L_x_46:
[----:B--2-4-:R-:W2:Y:S02]  /*1520*/  @!P3 LDS R2, [UR8+0x8] ;  /* 0x00000808ff02b984 */ /* 0x014ea40008000800 */
[----:B--2---:R-:W-:-:S05]  /*1530*/  @!P3 LOP3.LUT R2, R2, 0x8000, RZ, 0xb8, !PT ;  /* 0x000080000202b812 */ /* 0x004fca00078eb8ff */
[----:B------:R2:W-:Y:S02]  /*1540*/  @!P3 STS [UR8+0x8], R2 ;  /* 0x00000802ff00b988 */ /* 0x0005e40008000808 */
.L_x_50:
[----:B------:R-:W-:Y:S05]  /*1550*/  BSYNC.RECONVERGENT B4 ;  /* 0x0000000000047941 */ /* 0x000fea0003800200 */
.L_x_45:
[----:B------:R-:W-:Y:S05]  /*1560*/  WARPSYNC.ALL ;  /* 0x0000000000007948 */ /* 0x000fea0003800000 */
[----:B------:R-:W-:Y:S01]  /*1570*/  NOP ;  /* 0x0000000000007918 */ /* 0x000fe20000000000 */
[----:B------:R-:W-:-:S04]  /*1580*/  UIADD3 UR4, UPT, UPT, UR4, 0x100, URZ ;  /* 0x0000010004047890 */ /* 0x000fc8000fffe0ff */
[----:B------:R-:W-:-:S04]  /*1590*/  UIADD3 UR14, UP0, UPT, UR4, UR14, URZ ;  /* 0x0000000e040e7290 */ /* 0x000fc8000ff1e0ff */
[----:B------:R-:W-:Y:S01]  /*15a0*/  ULEA.HI.X.SX32 UR15, UR4, UR15, 0x1, UP0 ;  /* 0x0000000f040f7291 */ /* 0x000fe200080f0eff */
[----:B------:R-:W-:Y:S11]  /*15b0*/  @P0 BRA `(.L_x_51) ;  /* 0x0000000000300947 */ /* 0x000ff60003800000 */
[----:B--2-4-:R-:W2:Y:S01]  /*15c0*/  S2R R2, SR_LANEID ;  /* 0x0000000000027919 */ /* 0x014ea20000000000 */
[----:B------:R-:W-:Y:S05]  /*15d0*/  WARPSYNC.ALL ;  /* 0x0000000000007948 */ /* 0x000fea0003800000 */
[----:B------:R-:W-:Y:S01]  /*15e0*/  NOP ;  /* 0x0000000000007918 */ /* 0x000fe20000000000 */
[----:B--2---:R-:W-:-:S05]  /*15f0*/  IMAD.SHL.U32 R4, R2, 0x4, RZ ;  /* 0x0000000402047824 */ /* 0x004fca00078e00ff */
[----:B------:R-:W2:Y:S01]  /*1600*/  LDS R5, [R4+UR8] ;  /* 0x0000000804057984 */ /* 0x000ea20008000800 */
[----:B------:R-:W-:-:S05]  /*1610*/  IADD3 R2, P1, PT, R4, UR14, RZ ;  /* 0x0000000e04027c10 */ /* 0x000fca000ff3e0ff */
[----:B-----5:R-:W-:-:S05]  /*1620*/  IMAD.X R3, RZ, RZ, UR15, P1 ;  /* 0x0000000fff037e24 */ /* 0x020fca00088e06ff */
[----:B--2---:R2:W4:Y:S01]  /*1630*/  ATOMG.E.EXCH.STRONG.GPU PT, RZ, [R2], R5 ;  /* 0x0000000502ff73a8 */ /* 0x00452200041ee100 */
[----:B------:R-:W-:-:S04]  /*1640*/  DEPBAR {5,4,3,2,1,0} ;  /* 0x0000003f0000791a */ /* 0x000fc80000000000 */
[----:B------:R-:W5:Y:S02]  /*1650*/  CCTL.E.C.LDCU.IV.DEEP [UR14] ;  /* 0x000000000e007540 */ /* 0x000f640009c08000 */
[----:B-----5:R2:W-:Y:S01]  /*1660*/  UTMACCTL.IV [UR14] ;  /* 0x000000000e0079b9 */ /* 0x0205e20008000000 */
[----:B------:R-:W-:Y:S01]  /*1670*/  NOP ;  /* 0x0000000000007918 */ /* 0x000fe20000000000 */
.L_x_51:
[----:B------:R-:W-:Y:S05]  /*1680*/  @P0 BRA `(.L_x_52) ;  /* 0x00000000000c0947 */ /* 0x000fea0003800000 */
[----:B------:R0:W-:Y:S01]  /*1690*/  UTMACMDFLUSH ;  /* 0x00000000000079b7 */ /* 0x0001e20000000000 */
[----:B------:R-:W-:Y:S05]  /*16a0*/  @P0 BRA `(.L_x_52) ;  /* 0x0000000000040947 */ /* 0x000fea0003800000 */
[----:B------:R-:W-:-:S04]  /*16b0*/  DEPBAR.LE SB0, 0x0 ;  /* 0x000080000000791a */ /* 0x000fc80000000000 */
.L_x_52:
[----:B------:R-:W-:Y:S05]  /*16c0*/  WARPSYNC.ALL ;  /* 0x0000000000007948 */ /* 0x000fea0003800000 */
[----:B------:R-:W-:Y:S01]  /*16d0*/  NOP ;  /* 0x0000000000007918 */ /* 0x000fe20000000000 */
[----:B----4-:R-:W-:Y:S01]  /*16e0*/  BAR.SYNC.DEFER_BLOCKING 0x0 ;  /* 0x0000000000007b1d */ /* 0x010fe20000010000 */
[----:B--2---:R-:W-:Y:S01]  /*16f0*/  SHF.R.U32.HI R2, RZ, 0x5, R0 ;  /* 0x00000005ff027819 */ /* 0x004fe20000011600 */
[----:B------:R-:W-:-:S03]  /*1700*/  UIADD3 UR7, UPT, UPT, UR8, 0x18020, URZ ;  /* 0x0001802008077890 */ /* 0x000fc6000fffe0ff */
[----:B------:R-:W-:Y:S01]  /*1710*/  R2UR UR9, R2 ;  /* 0x00000000020972ca */ /* 0x000fe200000e0000 */
[----:B------:R-:W-:Y:S01]  /*1720*/  VOTEU.ALL UP0, P3 ;  /* 0x0000000000ff7886 */ /* 0x000fe20001800000 */
[----:B------:R-:W-:Y:S01]  /*1730*/  UMOV UR4, 0x1 ;  /* 0x0000000100047882 */ /* 0x000fe20000000000 */
[----:B------:R-:W-:Y:S01]  /*1740*/  VOTEU.ALL UP1, P3 ;  /* 0x0000000000ff7886 */ /* 0x000fe20001820000 */
[----:B------:R-:W-:Y:S02]  /*1750*/  BSSY.RECONVERGENT B4, `(.L_x_53) ;  /* 0x0000018000047945 */ /* 0x000fe40003800200 */
[----:B------:R-:W-:-:S04]  /*1760*/  @!UP0 UIADD3 UR18, UPT, UPT, -UR4, 0x100000, URZ ;  /* 0x0010000004128890 */ /* 0x000fc8000fffe1ff */
[----:B------:R-:W-:Y:S02]  /*1770*/  @!UP0 USHF.L.U32 UR19, UR18, 0xb, URZ ;  /* 0x0000000b12138899 */ /* 0x000fe400080006ff */
[----:B------:R-:W-:Y:S02]  /*1780*/  @!UP0 USHF.L.U32 UR18, UR18, 0x1, URZ ;  /* 0x0000000112128899 */ /* 0x000fe400080006ff */
[----:B------:R-:W-:-:S04]  /*1790*/  @!UP0 UIADD3 UR4, UPT, UPT, -UR4, 0x100000, URZ ;  /* 0x0010000004048890 */ /* 0x000fc8000fffe1ff */
[----:B------:R-:W-:Y:S02]  /*17a0*/  @!UP0 USHF.L.U32 UR5, UR4, 0xb, URZ ;  /* 0x0000000b04058899 */ /* 0x000fe400080006ff */
[----:B------:R-:W-:Y:S01]  /*17b0*/  @!UP0 USHF.L.U32 UR4, UR4, 0x1, URZ ;  /* 0x0000000104048899 */ /* 0x000fe200080006ff */
[----:B------:R-:W-:Y:S01]  /*17c0*/  VOTEU.ALL UP0, P3 ;  /* 0x0000000000ff7886 */ /* 0x000fe20001800000 */
[----:B------:R-:W2:Y:S04]  /*17d0*/  FENCE.VIEW.ASYNC.S ;  /* 0x00000000000073c6 */ /* 0x000ea80000000000 */
[----:B--2---:R2:W4:Y:S06]  /*17e0*/  @!UP0 SYNCS.EXCH.64 URZ, [UR8+0x18000], UR18 ;  /* 0x0180001208ff85b2 */ /* 0x00452c0008000100 */
[----:B------:R2:W4:Y:S02]  /*17f0*/  @!UP1 SYNCS.EXCH.64 URZ, [UR8+0x18020], UR4 ;  /* 0x0180200408ff95b2 */ /* 0x0005240008000100 */
[----:B----4-:R-:W-:Y:S06]  /*1800*/  BAR.SYNC.DEFER_BLOCKING 0x0 ;  /* 0x0000000000007b1d */ /* 0x010fec0000010000 */
[----:B------:R-:W-:Y:S05]  /*1810*/  @P3 BRA `(.L_x_54) ;  /* 0x00000000002c3947 */ /* 0x000fea0003800000 */
[----:B--2---:R-:W-:Y:S02]  /*1820*/  UMOV UR4, 0x1 ;  /* 0x0000000100047882 */ /* 0x004fe40000000000 */
[----:B------:R-:W-:-:S04]  /*1830*/  UIADD3 UR18, UPT, UPT, -UR4, 0x100000, URZ ;  /* 0x0010000004127890 */ /* 0x000fc8000fffe1ff */
[----:B------:R-:W-:Y:S02]  /*1840*/  USHF.L.U32 UR19, UR18, 0xb, URZ ;  /* 0x0000000b12137899 */ /* 0x000fe400080006ff */
[----:B------:R-:W-:Y:S02]  /*1850*/  USHF.L.U32 UR18, UR18, 0x1, URZ ;  /* 0x0000000112127899 */ /* 0x000fe400080006ff */
[----:B------:R-:W-:-:S04]  /*1860*/  UIADD3 UR4, UPT, UPT, -UR4, 0x100000, URZ ;  /* 0x0010000004047890 */ /* 0x000fc8000fffe1ff */
[----:B------:R-:W-:Y:S02]  /*1870*/  USHF.L.U32 UR5, UR4, 0xb, URZ ;  /* 0x0000000b04057899 */ /* 0x000fe400080006ff */
[----:B------:R-:W-:Y:S01]  /*1880*/  USHF.L.U32 UR4, UR4, 0x1, URZ ;  /* 0x0000000104047899 */ /* 0x000fe200080006ff */
[----:B------:R-:W2:Y:S03]  /*1890*/  FENCE.VIEW.ASYNC.S ;  /* 0x00000000000073c6 */ /* 0x000ea60000000000 */
[----:B--2---:R4:W2:Y:S08]  /*18a0*/  SYNCS.EXCH.64 URZ, [UR8+0x18008], UR18 ;  /* 0x0180081208ff75b2 */ /* 0x0048b00008000100 */
[----:B------:R4:W3:Y:S02]  /*18b0*/  SYNCS.EXCH.64 URZ, [UR8+0x18028], UR4 ;  /* 0x0180280408ff75b2 */ /* 0x0008e40008000100 */
[----:B----4-:R-:W-:Y:S01]  /*18c0*/  NOP ;  /* 0x0000000000007918 */ /* 0x010fe20000000000 */
.L_x_54:
[----:B--2---:R-:W-:Y:S05]  /*18d0*/  BSYNC.RECONVERGENT B4 ;  /* 0x0000000000047941 */ /* 0x004fea0003800200 */
.L_x_53:
[----:B---3--:R-:W-:Y:S01]  /*18e0*/  BAR.SYNC.DEFER_BLOCKING 0x0 ;  /* 0x0000000000007b1d */ /* 0x008fe20000010000 */
[----:B------:R-:W-:Y:S01]  /*18f0*/  USHF.L.U32 UR23, UR13, 0x6, URZ ;  /* 0x000000060d177899 */ /* 0x000fe200080006ff */
[----:B------:R-:W-:Y:S01]  /*1900*/  ISETP.GE.AND P0, PT, R6, 0x1, PT ;  /* 0x000000010600780c */ /* 0x000fe20003f06270 */
[----:B------:R-:W-:-:S03]  /*1910*/  USHF.L.U32 UR6, UR16, 0x6, URZ ;  /* 0x0000000610067899 */ /* 0x000fc600080006ff */
[----:B------:R-:W-:Y:S04]  /*1920*/  BSSY.RECONVERGENT B4, `(.L_x_55) ;  /* 0x000000d000047945 */ /* 0x000fe80003800200 */
[----:B------:R-:W-:Y:S05]  /*1930*/  @P3 BRA `(.L_x_56) ;  /* 0x00000000002c3947 */ /* 0x000fea0003800000 */
[----:B------:R-:W-:Y:S02]  /*1940*/  UMOV UR4, 0x1 ;  /* 0x0000000100047882 */ /* 0x000fe40000000000 */
[----:B------:R-:W-:-:S04]  /*1950*/  UIADD3 UR18, UPT, UPT, -UR4, 0x100000, URZ ;  /* 0x0010000004127890 */ /* 0x000fc8000fffe1ff */
[----:B------:R-:W-:Y:S02]  /*1960*/  USHF.L.U32 UR19, UR18, 0xb, URZ ;  /* 0x0000000b12137899 */ /* 0x000fe400080006ff */
[----:B------:R-:W-:Y:S02]  /*1970*/  USHF.L.U32 UR18, UR18, 0x1, URZ ;  /* 0x0000000112127899 */ /* 0x000fe400080006ff */
[----:B------:R-:W-:-:S04]  /*1980*/  UIADD3 UR4, UPT, UPT, -UR4, 0x100000, URZ ;  /* 0x0010000004047890 */ /* 0x000fc8000fffe1ff */
[----:B------:R-:W-:Y:S02]  /*1990*/  USHF.L.U32 UR5, UR4, 0xb, URZ ;  /* 0x0000000b04057899 */ /* 0x000fe400080006ff */
[----:B------:R-:W-:Y:S01]  /*19a0*/  USHF.L.U32 UR4, UR4, 0x1, URZ ;  /* 0x0000000104047899 */ /* 0x000fe200080006ff */
[----:B------:R-:W2:Y:S03]  /*19b0*/  FENCE.VIEW.ASYNC.S ;  /* 0x00000000000073c6 */ /* 0x000ea60000000000 */
[----:B--2---:R2:W3:Y:S08]  /*19c0*/  SYNCS.EXCH.64 URZ, [UR8+0x18010], UR18 ;  /* 0x0180101208ff75b2 */ /* 0x0044f00008000100 */
[----:B------:R2:W4:Y:S01]  /*19d0*/  SYNCS.EXCH.64 URZ, [UR8+0x18030], UR4 ;  /* 0x0180300408ff75b2 */ /* 0x0005220008000100 */
[----:B------:R-:W-:Y:S01]  /*19e0*/  NOP ;  /* 0x0000000000007918 */ /* 0x000fe20000000000 */
.L_x_56:
[----:B--2---:R-:W-:Y:S05]  /*19f0*/  BSYNC.RECONVERGENT B4 ;  /* 0x0000000000047941 */ /* 0x004fea0003800200 */
.L_x_55:
[----:B------:R-:W-:Y:S05]  /*1a00*/  @!P0 BRA `(.L_x_57) ;  /* 0x0000000c003c8947 */ /* 0x000fea0003800000 */
[----:B---34-:R-:W-:Y:S01]  /*1a10*/  BAR.SYNC.DEFER_BLOCKING 0x0 ;  /* 0x0000000000007b1d */ /* 0x018fe20000010000 */
[----:B------:R-:W-:Y:S01]  /*1a20*/  @!P3 IMAD.MOV.U32 R2, RZ, RZ, 0x8000 ;  /* 0x00008000ff02b424 */ /* 0x000fe200078e00ff */
[----:B------:R-:W-:Y:S01]  /*1a30*/  ELECT P1, URZ, PT ;  /* 0x0000000000ff782f */ /* 0x000fe20003820000 */
[----:B------:R-:W-:-:S03]  /*1a40*/  ULOP3.LUT UR4, UR9, 0x1, URZ, 0xc0, !UPT ;  /* 0x0000000109047892 */ /* 0x000fc6000f8ec0ff */
[C---:B------:R-:W-:Y:S02]  /*1a50*/  ISETP.LT.U32.AND P1, PT, R36.reuse, 0x40, P1 ;  /* 0x000000402400780c */ /* 0x040fe40000f21070 */
[----:B------:R-:W-:Y:S01]  /*1a60*/  ELECT P0, URZ, PT ;  /* 0x0000000000ff782f */ /* 0x000fe20003800000 */
[----:B------:R-:W-:Y:S02]  /*1a70*/  ULEA UR20, UR4, UR8, 0xd ;  /* 0x0000000804147291 */ /* 0x000fe4000f8e68ff */
[----:B------:R-:W-:Y:S01]  /*1a80*/  USHF.L.U32 UR22, UR4, 0x6, URZ ;  /* 0x0000000604167899 */ /* 0x000fe200080006ff */
[----:B------:R-:W-:Y:S01]  /*1a90*/  ISETP.LT.U32.AND P0, PT, R36, 0x20, P0 ;  /* 0x000000202400780c */ /* 0x000fe20000701070 */
[----:B------:R-:W-:Y:S01]  /*1aa0*/  UIADD3 UR16, UPT, UPT, UR8, 0xc000, URZ ;  /* 0x0000c00008107890 */ /* 0x000fe2000fffe0ff */
[----:B------:R-:W-:-:S05]  /*1ab0*/  UMOV UR18, UR6 ;  /* 0x0000000600127c82 */ /* 0x000fca0008000000 */
[----:B------:R-:W-:Y:S01]  /*1ac0*/  VOTEU.ANY UP0, P1 ;  /* 0x0000000000ff7886 */ /* 0x000fe20000800100 */
[----:B------:R2:W-:Y:S01]  /*1ad0*/  @!P3 SYNCS.ARRIVE.TRANS64 RZ, [UR8+0x18000], R2 ;  /* 0x01800002ffffb9a7 */ /* 0x0005e20008000008 */
[----:B------:R3:W-:Y:S06]  /*1ae0*/  MEMBAR.ALL.CTA ;  /* 0x0000000000007992 */ /* 0x0007ec0000008000 */
[----:B---3--:R-:W3:Y:S01]  /*1af0*/  FENCE.VIEW.ASYNC.S ;  /* 0x00000000000073c6 */ /* 0x008ee20000000000 */
[----:B------:R-:W-:Y:S01]  /*1b00*/  @UP0 UIADD3 UR21, UPT, UPT, UR8, 0x18000, URZ ;  /* 0x0001800008150890 */ /* 0x000fe2000fffe0ff */
[----:B---3--:R-:W-:Y:S01]  /*1b10*/  VOTEU.ANY UP0, P1 ;  /* 0x0000000000ff7886 */ /* 0x008fe20000800100 */
[----:B------:R-:W-:Y:S01]  /*1b20*/  VOTEU.ANY UP1, P0 ;  /* 0x0000000000ff7886 */ /* 0x000fe20000020100 */
[----:B------:R-:W-:-:S04]  /*1b30*/  VOTEU.ANY UP2, P0 ;  /* 0x0000000000ff7886 */ /* 0x000fc80000040100 */
[----:B------:R-:W-:Y:S01]  /*1b40*/  @UP1 UIADD3 UR17, UPT, UPT, UR8, 0x18000, URZ ;  /* 0x0001800008111890 */ /* 0x000fe2000fffe0ff */
[----:B------:R-:W-:Y:S01]  /*1b50*/  @UP1 UMOV UR19, URZ ;  /* 0x000000ff00131c82 */ /* 0x000fe20008000000 */
[----:B------:R-:W-:Y:S06]  /*1b60*/  BAR.SYNC.DEFER_BLOCKING 0x0 ;  /* 0x0000000000007b1d */ /* 0x000fec0000010000 */
[----:B------:R2:W-:Y:S01]  /*1b70*/  @UP0 UTMALDG.2D [UR20], [UR10] ;  /* 0x000000140a0005b4 */ /* 0x0005e20008008000 */
[----:B------:R-:W-:Y:S01]  /*1b80*/  UISETP.NE.U32.AND UP0, UPT, UR9, URZ, UPT ;  /* 0x000000ff0900728c */ /* 0x000fe2000bf05070 */
[----:B------:R-:W-:Y:S06]  /*1b90*/  BAR.SYNC.DEFER_BLOCKING 0x0 ;  /* 0x0000000000007b1d */ /* 0x000fec0000010000 */
[----:B------:R2:W-:Y:S02]  /*1ba0*/  @UP2 UTMALDG.2D [UR16], [UR32] ;  /* 0x00000010200025b4 */ /* 0x0005e40008008000 */
[----:B------:R-:W-:Y:S06]  /*1bb0*/  BAR.SYNC.DEFER_BLOCKING 0x0 ;  /* 0x0000000000007b1d */ /* 0x000fec0000010000 */
[----:B------:R-:W3:Y:S02]  /*1bc0*/  SYNCS.PHASECHK.TRANS64.TRYWAIT P0, [UR8+0x18000], RZ ;  /* 0x018000ffff0075a7 */ /* 0x000ee40008001108 */
[----:B--23--:R-:W-:Y:S05]  /*1bd0*/  @!P0 BRA `(.L_x_58) ;  /* 0x0000001000888947 */ /* 0x00cfea0003800000 */
.L_x_74:
[----:B------:R-:W-:Y:S05]  /*1be0*/  BRA.U UP0, `(.L_x_59) ;  /* 0x0000000100c47547 */ /* 0x000fea000b800000 */
[----:B------:R-:W-:Y:S02]  /*1bf0*/  USHF.R.U32.HI UR18, URZ, 0x4, UR16 ;  /* 0x00000004ff127899 */ /* 0x000fe40008011610 */
[----:B------:R-:W-:Y:S02]  /*1c00*/  USHF.R.U32.HI UR16, URZ, 0x4, UR8 ;  /* 0x00000004ff107899 */ /* 0x000fe40008011608 */
[----:B------:R-:W-:Y:S02]  /*1c10*/  USGXT.U32 UR18, UR18, 0xe ;  /* 0x0000000e1212789a */ /* 0x000fe40008000000 */
[----:B------:R-:W-:Y:S02]  /*1c20*/  USGXT.U32 UR16, UR16, 0xe ;  /* 0x0000000e1010789a */ /* 0x000fe40008000000 */
[----:B------:R-:W-:Y:S02]  /*1c30*/  UIADD3 UR58, UP1, UPT, UR18, 0x80, URZ ;  /* 0x00000080123a7890 */ /* 0x000fe4000ff3e0ff */
[----:B------:R-:W-:Y:S01]  /*1c40*/  UIADD3 UR56, UP0, UPT, UR16, 0x2, URZ ;  /* 0x0000000210387890 */ /* 0x000fe2000ff1e0ff */
[----:B------:R-:W-:Y:S01]  /*1c50*/  UMOV UR4, URZ ;  /* 0x000000ff00047c82 */ /* 0x000fe20008000000 */
[----:B------:R-:W-:-:S02]  /*1c60*/  UMOV UR5, URZ ;  /* 0x000000ff00057c82 */ /* 0x000fc40008000000 */
[----:B------:R-:W-:Y:S02]  /*1c70*/  UIADD3.X UR57, UPT, UPT, UR4, 0x40004040, URZ, UP0, !UPT ;  /* 0x4000404004397890 */ /* 0x000fe400087fe4ff */
[----:B------:R-:W-:Y:S02]  /*1c80*/  UIADD3.X UR59, UPT, UPT, UR5, 0x40004040, URZ, UP1, !UPT ;  /* 0x40004040053b7890 */ /* 0x000fe40008ffe4ff */
[----:B------:R-:W-:Y:S02]  /*1c90*/  UIADD3.64 UR4, UPT, UPT, UR56, 0x2, URZ ;  /* 0x0000000238047897 */ /* 0x000fe4000fffe0ff */
[----:B------:R-:W-:Y:S02]  /*1ca0*/  UIADD3.64 UR34, UPT, UPT, UR58, 0x80, URZ ;  /* 0x000000803a227897 */ /* 0x000fe4000fffe0ff */
[----:B------:R-:W-:Y:S02]  /*1cb0*/  UIADD3.64 UR36, UPT, UPT, UR56, 0x4, URZ ;  /* 0x0000000438247897 */ /* 0x000fe4000fffe0ff */
[----:B------:R-:W-:-:S02]  /*1cc0*/  UIADD3.64 UR38, UPT, UPT, UR58, 0x100, URZ ;  /* 0x000001003a267897 */ /* 0x000fc4000fffe0ff */
[----:B------:R-:W-:Y:S02]  /*1cd0*/  UIADD3.64 UR40, UPT, UPT, UR56, 0x1fe, URZ ;  /* 0x000001fe38287897 */ /* 0x000fe4000fffe0ff */
[----:B------:R-:W-:Y:S02]  /*1ce0*/  UIADD3.64 UR42, UPT, UPT, UR58, 0x180, URZ ;  /* 0x000001803a2a7897 */ /* 0x000fe4000fffe0ff */
[----:B------:R-:W-:Y:S02]  /*1cf0*/  UIADD3.64 UR44, UPT, UPT, UR56, 0x200, URZ ;  /* 0x00000200382c7897 */ /* 0x000fe4000fffe0ff */
[----:B------:R-:W-:Y:S02]  /*1d00*/  UIADD3.64 UR46, UPT, UPT, UR58, 0x200, URZ ;  /* 0x000002003a2e7897 */ /* 0x000fe4000fffe0ff */
[----:B------:R-:W-:Y:S02]  /*1d10*/  UIADD3.64 UR48, UPT, UPT, UR56, 0x202, URZ ;  /* 0x0000020238307897 */ /* 0x000fe4000fffe0ff */
[----:B------:R-:W-:Y:S01]  /*1d20*/  UIADD3.64 UR50, UPT, UPT, UR58, 0x280, URZ ;  /* 0x000002803a327897 */ /* 0x000fe2000fffe0ff */
[----:B------:R-:W-:Y:S01]  /*1d30*/  UMOV UR24, 0x0 ;  /* 0x0000000000187882 */ /* 0x000fe20000000000 */
[----:B------:R-:W-:Y:S01]  /*1d40*/  UMOV UR25, 0x4110490 ;  /* 0x0411049000197882 */ /* 0x000fe20000000000 */
[----:B------:R-:W-:Y:S01]  /*1d50*/  UIADD3.64 UR52, UPT, UPT, UR56, 0x204, URZ ;  /* 0x0000020438347897 */ /* 0x000fe2000fffe0ff */
[----:B------:R-:W-:Y:S01]  /*1d60*/  UMOV UR17, 0x40004040 ;  /* 0x4000404000117882 */ /* 0x000fe20000000000 */
[----:B------:R-:W-:Y:S01]  /*1d70*/  UIADD3.64 UR54, UPT, UPT, UR58, 0x300, URZ ;  /* 0x000003003a367897 */ /* 0x000fe2000fffe0ff */
[----:B------:R-:W-:Y:S01]  /*1d80*/  UMOV UR19, 0x40004040 ;  /* 0x4000404000137882 */ /* 0x000fe20000000000 */
[----:B------:R-:W-:Y:S01]  /*1d90*/  UMOV UR20, 0x0 ;  /* 0x0000000000147882 */ /* 0x000fe20000000000 */
[----:B------:R-:W-:Y:S01]  /*1da0*/  UMOV UR21, 0x4110490 ;  /* 0x0411049000157882 */ /* 0x000fe20000000000 */
[----:B------:R-:W-:Y:S01]  /*1db0*/  UMOV UR28, 0x0 ;  /* 0x00000000001c7882 */ /* 0x000fe20000000000 */
[----:B------:R-:W-:Y:S01]  /*1dc0*/  UMOV UR29, 0x4110490 ;  /* 0x04110490001d7882 */ /* 0x000fe20000000000 */
[----:B------:R2:W-:Y:S01]  /*1dd0*/  UTCHMMA gdesc[UR16], gdesc[UR18], tmem[UR12], tmem[UR24], idesc[UR25], !UPT ;  /* 0x00ff1812100075ea */ /* 0x0005e2000f80000c */
[----:B------:R-:W-:Y:S01]  /*1de0*/  UMOV UR26, 0x0 ;  /* 0x00000000001a7882 */ /* 0x000fe20000000000 */
[----:B------:R-:W-:Y:S01]  /*1df0*/  UMOV UR27, 0x4110490 ;  /* 0x04110490001b7882 */ /* 0x000fe20000000000 */
[----:B------:R2:W-:Y:S01]  /*1e00*/  UTCHMMA gdesc[UR56], gdesc[UR58], tmem[UR12], tmem[UR20], idesc[UR21], UPT ;  /* 0x00ff143a380075ea */ /* 0x0005e2000b80000c */
        /* <DEDUP_REMOVED lines=12> */
[----:B------:R2:W-:Y:S01]  /*1ed0*/  UTCHMMA gdesc[UR48], gdesc[UR50], tmem[UR12], tmem[UR62], idesc[UR63], UPT ;  /* 0x00ff3e32300075ea */ /* 0x0005e2000b80000c */
[----:B------:R2:W-:Y:S01]  /*1ee0*/  UTCHMMA gdesc[UR52], gdesc[UR54], tmem[UR12], tmem[UR64], idesc[UR65], UPT ;  /* 0x00ff4036340075ea */ /* 0x0005e2000b80000c */
[----:B------:R-:W-:Y:S01]  /*1ef0*/  NOP ;  /* 0x0000000000007918 */ /* 0x000fe20000000000 */
.L_x_59:
[----:B------:R-:W-:Y:S01]  /*1f00*/  ELECT P0, URZ, PT ;  /* 0x0000000000ff782f */ /* 0x000fe20003800000 */
[----:B--2---:R-:W-:Y:S01]  /*1f10*/  UMOV UR4, UR7 ;  /* 0x0000000700047c82 */ /* 0x004fe20008000000 */
[----:B------:R-:W-:Y:S02]  /*1f20*/  UMOV UR5, URZ ;  /* 0x000000ff00057c82 */ /* 0x000fe40008000000 */
[----:B------:R-:W-:-:S13]  /*1f30*/  ISETP.LT.U32.AND P0, PT, R36, 0x20, P0 ;  /* 0x000000202400780c */ /* 0x000fda0000701070 */
[----:B------:R-:W-:Y:S01]  /*1f40*/  VOTEU.ANY UP0, P0 ;  /* 0x0000000000ff7886 */ /* 0x000fe20000000100 */
[----:B------:R-:W-:Y:S01]  /*1f50*/  VOTEU.ANY UP1, P0 ;  /* 0x0000000000ff7886 */ /* 0x000fe20000020100 */
[----:B------:R-:W-:-:S03]  /*1f60*/  ISETP.GE.U32.AND P0, PT, R6, 0x81, PT ;  /* 0x000000810600780c */ /* 0x000fc60003f06070 */
[----:B------:R-:W-:Y:S02]  /*1f70*/  @UP0 UMOV UR4, UR4 ;  /* 0x0000000400040c82 */ /* 0x000fe40008000000 */
[----:B------:R2:W-:Y:S01]  /*1f80*/  @UP1 UTCBAR [UR4], URZ ;  /* 0x000000ff040013e9 */ /* 0x0005e200080000ff */
[----:B------:R-:W-:Y:S06]  /*1f90*/  BAR.SYNC.DEFER_BLOCKING 0x0 ;  /* 0x0000000000007b1d */ /* 0x000fec0000010000 */
[----:B------:R-:W3:Y:S02]  /*1fa0*/  SYNCS.PHASECHK.TRANS64.TRYWAIT P1, [UR8+0x18020], RZ ;  /* 0x018020ffff0075a7 */ /* 0x000ee40008021108 */
[----:B--23--:R-:W-:Y:S05]  /*1fb0*/  @!P1 BRA `(.L_x_60) ;  /* 0x0000000c009c9947 */ /* 0x00cfea0003800000 */
.L_x_75:
[----:B------:R-:W-:Y:S01]  /*1fc0*/  IMAD.MOV.U32 R2, RZ, RZ, RZ ;  /* 0x000000ffff027224 */ /* 0x000fe200078e00ff */
[----:B------:R-:W-:Y:S06]  /*1fd0*/  @!P0 BRA `(.L_x_57) ;  /* 0x0000000400c88947 */ /* 0x000fec0003800000 */
[----:B------:R-:W2:Y:S01]  /*1fe0*/  LDCU UR34, c[0x0][0x3a0] ;  /* 0x00007400ff2277ac */ /* 0x000ea20008000800 */
[----:B------:R-:W-:Y:S01]  /*1ff0*/  UMOV UR13, 0x1 ;  /* 0x00000001000d7882 */ /* 0x000fe20000000000 */
[----:B------:R-:W-:-:S05]  /*2000*/  UMOV UR7, 0x80 ;  /* 0x0000008000077882 */ /* 0x000fca0000000000 */
.L_x_64:
[----:B------:R-:W-:Y:S01]  /*2010*/  BAR.SYNC.DEFER_BLOCKING 0x0 ;  /* 0x0000000000007b1d */ /* 0x000fe20000010000 */
[----:B------:R-:W-:Y:S01]  /*2020*/  ULEA UR35, UR13, UR8, 0x3 ;  /* 0x000000080d237291 */ /* 0x000fe2000f8e18ff */
[----:B-----5:R-:W-:Y:S01]  /*2030*/  @!P3 IMAD.MOV.U32 R3, RZ, RZ, 0x8000 ;  /* 0x00008000ff03b424 */ /* 0x020fe200078e00ff */
[----:B------:R-:W-:Y:S01]  /*2040*/  ELECT P1, URZ, PT ;  /* 0x0000000000ff782f */ /* 0x000fe20003820000 */
[----:B------:R-:W-:-:S03]  /*2050*/  ULEA UR16, UR13, UR8, 0xe ;  /* 0x000000080d107291 */ /* 0x000fc6000f8e70ff */
[----:B------:R-:W-:Y:S01]  /*2060*/  ISETP.LT.U32.AND P1, PT, R36, 0x40, P1 ;  /* 0x000000402400780c */ /* 0x000fe20000f21070 */
[----:B------:R-:W-:Y:S01]  /*2070*/  ULOP3.LUT UR22, UR9, 0x1, URZ, 0xc0, !UPT ;  /* 0x0000000109167892 */ /* 0x000fe2000f8ec0ff */
[----:B------:R-:W-:-:S03]  /*2080*/  ELECT P0, URZ, PT ;  /* 0x0000000000ff782f */ /* 0x000fc60003800000 */
[----:B------:R-:W-:Y:S02]  /*2090*/  ULEA UR20, UR22, UR16, 0xd ;  /* 0x0000001016147291 */ /* 0x000fe4000f8e68ff */
[----:B------:R-:W-:Y:S01]  /*20a0*/  ULEA UR22, UR22, UR7, 0x6 ;  /* 0x0000000716167291 */ /* 0x000fe2000f8e30ff */
[----:B------:R-:W-:Y:S01]  /*20b0*/  ISETP.LT.U32.AND P0, PT, R36, 0x20, P0 ;  /* 0x000000202400780c */ /* 0x000fe20000701070 */
[----:B------:R-:W-:-:S04]  /*20c0*/  UIADD3 UR4, UPT, UPT, UR16, 0xc000, URZ ;  /* 0x0000c00010047890 */ /* 0x000fc8000fffe0ff */
[----:B------:R-:W-:Y:S01]  /*20d0*/  VOTEU.ANY UP0, P1 ;  /* 0x0000000000ff7886 */ /* 0x000fe20000800100 */
[----:B------:R3:W-:Y:S01]  /*20e0*/  @!P3 SYNCS.ARRIVE.TRANS64 RZ, [UR35+0x18000], R3 ;  /* 0x01800003ffffb9a7 */ /* 0x0007e20008000023 */
[----:B------:R4:W-:Y:S06]  /*20f0*/  MEMBAR.ALL.CTA ;  /* 0x0000000000007992 */ /* 0x0009ec0000008000 */
[----:B----4-:R-:W4:Y:S01]  /*2100*/  FENCE.VIEW.ASYNC.S ;  /* 0x00000000000073c6 */ /* 0x010f220000000000 */
[----:B------:R-:W-:Y:S01]  /*2110*/  @UP0 UIADD3 UR21, UPT, UPT, UR35, 0x18000, URZ ;  /* 0x0001800023150890 */ /* 0x000fe2000fffe0ff */
[----:B----4-:R-:W-:Y:S01]  /*2120*/  VOTEU.ANY UP0, P1 ;  /* 0x0000000000ff7886 */ /* 0x010fe20000800100 */
[----:B------:R-:W-:Y:S01]  /*2130*/  VOTEU.ANY UP1, P0 ;  /* 0x0000000000ff7886 */ /* 0x000fe20000020100 */
[----:B---3--:R-:W-:-:S04]  /*2140*/  IMAD.U32 R3, R2, -0x80000000, RZ ;  /* 0x8000000002037824 */ /* 0x008fc800078e00ff */
[----:B------:R-:W-:Y:S01]  /*2150*/  @UP1 UIADD3 UR5, UPT, UPT, UR35, 0x18000, URZ ;  /* 0x0001800023051890 */ /* 0x000fe2000fffe0ff */
[----:B------:R-:W-:Y:S01]  /*2160*/  VOTEU.ANY UP1, P0 ;  /* 0x0000000000ff7886 */ /* 0x000fe20000020100 */
[----:B------:R-:W-:Y:S06]  /*2170*/  BAR.SYNC.DEFER_BLOCKING 0x0 ;  /* 0x0000000000007b1d */ /* 0x000fec0000010000 */
[----:B------:R3:W-:Y:S01]  /*2180*/  @UP0 UTMALDG.2D [UR20], [UR10] ;  /* 0x000000140a0005b4 */ /* 0x0007e20008008000 */
[----:B------:R-:W-:Y:S01]  /*2190*/  UISETP.NE.U32.AND UP0, UPT, UR9, URZ, UPT ;  /* 0x000000ff0900728c */ /* 0x000fe2000bf05070 */
[----:B------:R-:W-:Y:S06]  /*21a0*/  BAR.SYNC.DEFER_BLOCKING 0x0 ;  /* 0x0000000000007b1d */ /* 0x000fec0000010000 */
[----:B------:R3:W-:Y:S02]  /*21b0*/  @UP1 UTMALDG.2D [UR4], [UR32] ;  /* 0x00000004200015b4 */ /* 0x0007e40008008000 */
[----:B------:R-:W-:Y:S06]  /*21c0*/  BAR.SYNC.DEFER_BLOCKING 0x0 ;  /* 0x0000000000007b1d */ /* 0x000fec0000010000 */
[----:B------:R-:W4:Y:S02]  /*21d0*/  SYNCS.PHASECHK.TRANS64.TRYWAIT P0, [UR35+0x18000], R3 ;  /* 0x01800003ff0075a7 */ /* 0x000f240008001123 */
[----:B---34-:R-:W-:Y:S05]  /*21e0*/  @!P0 BRA `(.L_x_61) ;  /* 0x0000000c001c8947 */ /* 0x018fea0003800000 */
.L_x_76:
        /* <DEDUP_REMOVED lines=8> */
[----:B------:R-:W-:Y:S01]  /*2270*/  UMOV UR5, URZ ;  /* 0x000000ff00057c82 */ /* 0x000fe20008000000 */
[----:B------:R-:W-:-:S02]  /*2280*/  UIADD3.X UR29, UPT, UPT, UR4, 0x40004040, URZ, UP0, !UPT ;  /* 0x40004040041d7890 */ /* 0x000fc400087fe4ff */
[----:B------:R-:W-:Y:S02]  /*2290*/  UIADD3 UR42, UP3, UPT, UR28, 0x2, URZ ;  /* 0x000000021c2a7890 */ /* 0x000fe4000ff7e0ff */
[----:B------:R-:W-:Y:S02]  /*22a0*/  UIADD3.X UR27, UPT, UPT, UR5, 0x40004040, URZ, UP1, !UPT ;  /* 0x40004040051b7890 */ /* 0x000fe40008ffe4ff */
[----:B------:R-:W-:Y:S02]  /*22b0*/  UIADD3 UR44, UP2, UPT, UR26, 0x80, URZ ;  /* 0x000000801a2c7890 */ /* 0x000fe4000ff5e0ff */
[----:B------:R-:W-:Y:S02]  /*22c0*/  UIADD3 UR46, UP6, UPT, UR28, 0x4, URZ ;  /* 0x000000041c2e7890 */ /* 0x000fe4000ffde0ff */
[----:B------:R-:W-:Y:S02]  /*22d0*/  UIADD3 UR48, UP5, UPT, UR26, 0x100, URZ ;  /* 0x000001001a307890 */ /* 0x000fe4000ffbe0ff */
[----:B------:R-:W-:-:S02]  /*22e0*/  UIADD3 UR50, UP1, UPT, UR28, 0x1fe, URZ ;  /* 0x000001fe1c327890 */ /* 0x000fc4000ff3e0ff */
[----:B------:R-:W-:Y:S02]  /*22f0*/  UIADD3 UR52, UP0, UPT, UR26, 0x180, URZ ;  /* 0x000001801a347890 */ /* 0x000fe4000ff1e0ff */
[----:B------:R-:W-:Y:S02]  /*2300*/  UIADD3.X UR43, UPT, UPT, UR29, URZ, URZ, UP3, !UPT ;  /* 0x000000ff1d2b7290 */ /* 0x000fe40009ffe4ff */
[----:B------:R-:W-:Y:S02]  /*2310*/  UIADD3 UR54, UP4, UPT, UR28, 0x200, URZ ;  /* 0x000002001c367890 */ /* 0x000fe4000ff9e0ff */
[----:B------:R-:W-:Y:S02]  /*2320*/  UIADD3 UR56, UP3, UPT, UR26, 0x200, URZ ;  /* 0x000002001a387890 */ /* 0x000fe4000ff7e0ff */
[----:B------:R-:W-:Y:S02]  /*2330*/  UIADD3.X UR45, UPT, UPT, UR27, URZ, URZ, UP2, !UPT ;  /* 0x000000ff1b2d7290 */ /* 0x000fe400097fe4ff */
[----:B------:R-:W-:-:S02]  /*2340*/  UIADD3.X UR47, UPT, UPT, UR29, URZ, URZ, UP6, !UPT ;  /* 0x000000ff1d2f7290 */ /* 0x000fc4000b7fe4ff */
[----:B------:R-:W-:Y:S02]  /*2350*/  UIADD3 UR58, UP2, UPT, UR28, 0x202, URZ ;  /* 0x000002021c3a7890 */ /* 0x000fe4000ff5e0ff */
[----:B------:R-:W-:Y:S02]  /*2360*/  UIADD3 UR60, UP6, UPT, UR26, 0x280, URZ ;  /* 0x000002801a3c7890 */ /* 0x000fe4000ffde0ff */
[----:B------:R-:W-:Y:S02]  /*2370*/  UIADD3.X UR49, UPT, UPT, UR27, URZ, URZ, UP5, !UPT ;  /* 0x000000ff1b317290 */ /* 0x000fe4000affe4ff */
[----:B------:R-:W-:Y:S02]  /*2380*/  UIADD3.X UR51, UPT, UPT, UR29, URZ, URZ, UP1, !UPT ;  /* 0x000000ff1d337290 */ /* 0x000fe40008ffe4ff */
[----:B------:R-:W-:Y:S02]  /*2390*/  UIADD3 UR4, UP5, UPT, UR28, 0x204, URZ ;  /* 0x000002041c047890 */ /* 0x000fe4000ffbe0ff */
[----:B------:R-:W-:-:S02]  /*23a0*/  UIADD3 UR30, UP1, UPT, UR26, 0x300, URZ ;  /* 0x000003001a1e7890 */ /* 0x000fc4000ff3e0ff */
[----:B------:R-:W-:Y:S02]  /*23b0*/  UIADD3.X UR53, UPT, UPT, UR27, URZ, URZ, UP0, !UPT ;  /* 0x000000ff1b357290 */ /* 0x000fe400087fe4ff */
[----:B------:R-:W-:Y:S02]  /*23c0*/  UIADD3.X UR55, UPT, UPT, UR29, URZ, URZ, UP4, !UPT ;  /* 0x000000ff1d377290 */ /* 0x000fe4000a7fe4ff */
[----:B------:R-:W-:Y:S02]  /*23d0*/  UIADD3.X UR57, UPT, UPT, UR27, URZ, URZ, UP3, !UPT ;  /* 0x000000ff1b397290 */ /* 0x000fe40009ffe4ff */
[----:B------:R-:W-:Y:S02]  /*23e0*/  UIADD3.X UR59, UPT, UPT, UR29, URZ, URZ, UP2, !UPT ;  /* 0x000000ff1d3b7290 */ /* 0x000fe400097fe4ff */
[----:B------:R-:W-:Y:S01]  /*23f0*/  UIADD3.X UR61, UPT, UPT, UR27, URZ, URZ, UP6, !UPT ;  /* 0x000000ff1b3d7290 */ /* 0x000fe2000b7fe4ff */
[----:B------:R-:W-:Y:S01]  /*2400*/  UMOV UR16, 0x0 ;  /* 0x0000000000107882 */ /* 0x000fe20000000000 */
[----:B------:R-:W-:Y:S01]  /*2410*/  UMOV UR17, 0x4110490 ;  /* 0x0411049000117882 */ /* 0x000fe20000000000 */
[----:B------:R-:W-:Y:S01]  /*2420*/  UMOV UR21, 0x40004040 ;  /* 0x4000404000157882 */ /* 0x000fe20000000000 */
[----:B------:R-:W-:Y:S01]  /*2430*/  UMOV UR25, 0x40004040 ;  /* 0x4000404000197882 */ /* 0x000fe20000000000 */
[----:B------:R-:W-:Y:S01]  /*2440*/  UIADD3.X UR5, UPT, UPT, UR29, URZ, URZ, UP5, !UPT ;  /* 0x000000ff1d057290 */ /* 0x000fe2000affe4ff */
[----:B------:R3:W-:Y:S01]  /*2450*/  UTCHMMA gdesc[UR20], gdesc[UR24], tmem[UR12], tmem[UR16], idesc[UR17], UPT ;  /* 0x00ff1018140075ea */ /* 0x0007e2000b80000c */
[----:B------:R-:W-:Y:S01]  /*2460*/  UIADD3.X UR31, UPT, UPT, UR27, URZ, URZ, UP1, !UPT ;  /* 0x000000ff1b1f7290 */ /* 0x000fe20008ffe4ff */
[----:B------:R-:W-:Y:S01]  /*2470*/  UMOV UR18, 0x0 ;  /* 0x0000000000127882 */ /* 0x000fe20000000000 */
[----:B------:R-:W-:Y:S01]  /*2480*/  UMOV UR19, 0x4110490 ;  /* 0x0411049000137882 */ /* 0x000fe20000000000 */
[----:B------:R-:W-:Y:S01]  /*2490*/  UMOV UR38, 0x0 ;  /* 0x0000000000267882 */ /* 0x000fe20000000000 */
[----:B------:R-:W-:Y:S01]  /*24a0*/  UMOV UR39, 0x4110490 ;  /* 0x0411049000277882 */ /* 0x000fe20000000000 */
        /* <DEDUP_REMOVED lines=18> */
.L_x_62:
[----:B------:R-:W-:Y:S01]  /*25d0*/  ELECT P0, URZ, PT ;  /* 0x0000000000ff782f */ /* 0x000fe20003800000 */
[----:B---3--:R-:W-:-:S03]  /*25e0*/  UIADD3 UR4, UPT, UPT, UR35, 0x18020, URZ ;  /* 0x0001802023047890 */ /* 0x008fc6000fffe0ff */
[----:B------:R-:W-:Y:S01]  /*25f0*/  ISETP.LT.U32.AND P0, PT, R36, 0x20, P0 ;  /* 0x000000202400780c */ /* 0x000fe20000701070 */
[----:B------:R-:W-:-:S12]  /*2600*/  UMOV UR5, URZ ;  /* 0x000000ff00057c82 */ /* 0x000fd80008000000 */
[----:B------:R-:W-:Y:S01]  /*2610*/  VOTEU.ANY UP0, P0 ;  /* 0x0000000000ff7886 */ /* 0x000fe20000000100 */
[----:B------:R-:W-:-:S04]  /*2620*/  VOTEU.ANY UP1, P0 ;  /* 0x0000000000ff7886 */ /* 0x000fc80000020100 */
[----:B------:R-:W-:Y:S02]  /*2630*/  @UP0 UMOV UR4, UR4 ;  /* 0x0000000400040c82 */ /* 0x000fe40008000000 */
[----:B------:R3:W-:Y:S01]  /*2640*/  @UP1 UTCBAR [UR4], URZ ;  /* 0x000000ff040013e9 */ /* 0x0007e200080000ff */
[----:B------:R-:W-:Y:S06]  /*2650*/  BAR.SYNC.DEFER_BLOCKING 0x0 ;  /* 0x0000000000007b1d */ /* 0x000fec0000010000 */
[----:B------:R-:W4:Y:S02]  /*2660*/  SYNCS.PHASECHK.TRANS64.TRYWAIT P0, [UR35+0x18020], R3 ;  /* 0x01802003ff0075a7 */ /* 0x000f240008001123 */
[----:B---34-:R-:W-:Y:S05]  /*2670*/  @!P0 BRA `(.L_x_63) ;  /* 0x0000000800048947 */ /* 0x018fea0003800000 */
.L_x_77:
[----:B------:R-:W-:Y:S02]  /*2680*/  UIADD3 UR13, UPT, UPT, UR13, 0x1, URZ ;  /* 0x000000010d0d7890 */ /* 0x000fe4000fffe0ff */
[----:B------:R-:W-:Y:S02]  /*2690*/  UIADD3 UR7, UPT, UPT, UR7, 0x80, URZ ;  /* 0x0000008007077890 */ /* 0x000fe4000fffe0ff */
[----:B------:R-:W-:-:S04]  /*26a0*/  UISETP.NE.U32.AND UP0, UPT, UR13, 0x3, UPT ;  /* 0x000000030d00788c */ /* 0x000fc8000bf05070 */
[----:B------:R-:W-:Y:S02]  /*26b0*/  USEL UR13, UR13, URZ, UP0 ;  /* 0x000000ff0d0d7287 */ /* 0x000fe40008000000 */
[----:B------:R-:W-:Y:S02]  /*26c0*/  USEL UR4, URZ, 0x1, UP0 ;  /* 0x00000001ff047887 */ /* 0x000fe40008000000 */
[----:B--2---:R-:W-:-:S04]  /*26d0*/  UISETP.GE.AND UP0, UPT, UR7, UR34, UPT ;  /* 0x000000220700728c */ /* 0x004fc8000bf06270 */
[----:B------:R-:W-:-:S05]  /*26e0*/  LOP3.LUT R2, R2, UR4, RZ, 0x3c, !PT ;  /* 0x0000000402027c12 */ /* 0x000fca000f8e3cff */
[----:B------:R-:W-:Y:S05]  /*26f0*/  BRA.U !UP0, `(.L_x_64) ;  /* 0xfffffff908447547 */ /* 0x000fea000b83ffff */
.L_x_57:
[----:B---34-:R-:W-:Y:S01]  /*2700*/  BAR.SYNC.DEFER_BLOCKING 0x0 ;  /* 0x0000000000007b1d */ /* 0x018fe20000010000 */
[----:B------:R-:W-:-:S05]  /*2710*/  IMAD.SHL.U32 R2, R0, 0x40, RZ ;  /* 0x0000004000027824 */ /* 0x000fca00078e00ff */
[----:B------:R-:W-:Y:S04]  /*2720*/  BSSY.RECONVERGENT B4, `(.L_x_65) ;  /* 0x0000004000047945 */ /* 0x000fe80003800200 */
[----:B------:R-:W-:Y:S05]  /*2730*/  @P3 BRA `(.L_x_66) ;  /* 0x0000000000083947 */ /* 0x000fea0003800000 */
[----:B------:R-:W2:Y:S02]  /*2740*/  SYNCS.CCTL.IV [UR8+0x18000] ;  /* 0x01800000ff0079b1 */ /* 0x000ea40008000008 */
[----:B--2---:R-:W2:Y:S02]  /*2750*/  SYNCS.CCTL.IV [UR8+0x18020] ;  /* 0x01802000ff0079b1 */ /* 0x004ea40008000008 */
.L_x_66:
[----:B------:R-:W-:Y:S05]  /*2760*/  BSYNC.RECONVERGENT B4 ;  /* 0x0000000000047941 */ /* 0x000fea0003800200 */
.L_x_65:
[----:B--2---:R-:W-:Y:S06]  /*2770*/  BAR.SYNC.DEFER_BLOCKING 0x0 ;  /* 0x0000000000007b1d */ /* 0x004fec0000010000 */
[----:B------:R-:W-:Y:S04]  /*2780*/  BSSY.RECONVERGENT B4, `(.L_x_67) ;  /* 0x0000004000047945 */ /* 0x000fe80003800200 */
[----:B------:R-:W-:Y:S05]  /*2790*/  @P3 BRA `(.L_x_68) ;  /* 0x0000000000083947 */ /* 0x000fea0003800000 */
[----:B------:R-:W2:Y:S02]  /*27a0*/  SYNCS.CCTL.IV [UR8+0x18008] ;  /* 0x01800800ff0079b1 */ /* 0x000ea40008000008 */
[----:B--2---:R-:W2:Y:S02]  /*27b0*/  SYNCS.CCTL.IV [UR8+0x18028] ;  /* 0x01802800ff0079b1 */ /* 0x004ea40008000008 */
.L_x_68:
[----:B------:R-:W-:Y:S05]  /*27c0*/  BSYNC.RECONVERGENT B4 ;  /* 0x0000000000047941 */ /* 0x000fea0003800200 */
.L_x_67:
[----:B--2---:R-:W-:Y:S06]  /*27d0*/  BAR.SYNC.DEFER_BLOCKING 0x0 ;  /* 0x0000000000007b1d */ /* 0x004fec0000010000 */
[----:B------:R-:W-:Y:S04]  /*27e0*/  BSSY.RECONVERGENT B4, `(.L_x_69) ;  /* 0x0000004000047945 */ /* 0x000fe80003800200 */
[----:B------:R-:W-:Y:S05]  /*27f0*/  @P3 BRA `(.L_x_70) ;  /* 0x0000000000083947 */ /* 0x000fea0003800000 */
[----:B------:R-:W2:Y:S02]  /*2800*/  SYNCS.CCTL.IV [UR8+0x18010] ;  /* 0x01801000ff0079b1 */ /* 0x000ea40008000008 */
[----:B--2---:R-:W2:Y:S02]  /*2810*/  SYNCS.CCTL.IV [UR8+0x18030] ;  /* 0x01803000ff0079b1 */ /* 0x004ea40008000008 */
.L_x_70:
[----:B------:R-:W-:Y:S05]  /*2820*/  BSYNC.RECONVERGENT B4 ;  /* 0x0000000000047941 */ /* 0x000fea0003800200 */
.L_x_69:
[----:B------:R-:W-:Y:S01]  /*2830*/  USHF.L.U32 UR9, UR9, 0x15, URZ ;  /* 0x0000001509097899 */ /* 0x000fe200080006ff */
[----:B-----5:R-:W-:Y:S01]  /*2840*/  IMAD.SHL.U32 R3, R0, 0x10, RZ ;  /* 0x0000001000037824 */ /* 0x020fe200078e00ff */
[----:B------:R-:W-:Y:S01]  /*2850*/  LOP3.LUT R2, R2, 0x1800, RZ, 0xc0, !PT ;  /* 0x0000180002027812 */ /* 0x000fe200078ec0ff */
[C---:B------:R-:W-:Y:S01]  /*2860*/  IMAD.SHL.U32 R4, R0.reuse, 0x4, RZ ;  /* 0x0000000400047824 */ /* 0x040fe200078e00ff */
[----:B------:R-:W-:Y:S01]  /*2870*/  ULOP3.LUT UR9, UR9, 0x600000, URZ, 0xc0, !UPT ;  /* 0x0060000009097892 */ /* 0x000fe2000f8ec0ff */
[----:B------:R-:W-:Y:S01]  /*2880*/  IMAD.SHL.U32 R0, R0, 0x80, RZ ;  /* 0x0000008000007824 */ /* 0x000fe200078e00ff */
[----:B------:R-:W-:Y:S02]  /*2890*/  LOP3.LUT R3, R2, 0x70, R3, 0xf8, !PT ;  /* 0x0000007002037812 */ /* 0x000fe400078ef803 */
[----:B------:R-:W-:Y:S01]  /*28a0*/  ELECT P0, URZ, PT ;  /* 0x0000000000ff782f */ /* 0x000fe20003800000 */
[----:B------:R-:W-:Y:S01]  /*28b0*/  UIADD3 UR9, UPT, UPT, UR12, UR9, URZ ;  /* 0x000000090c097290 */ /* 0x000fe2000fffe0ff */
[----:B------:R-:W-:Y:S01]  /*28c0*/  LOP3.LUT R3, R3, 0x40, R4, 0x78, !PT ;  /* 0x0000004003037812 */ /* 0x000fe200078e7804 */
[----:B------:R-:W-:Y:S01]  /*28d0*/  UMOV UR10, UR23 ;  /* 0x00000017000a7c82 */ /* 0x000fe20008000000 */
[----:B------:R-:W-:-:S02]  /*28e0*/  ISETP.LT.U32.AND P0, PT, R36, 0x20, P0 ;  /* 0x000000202400780c */ /* 0x000fc40000701070 */
[----:B------:R-:W-:-:S04]  /*28f0*/  LOP3.LUT R0, R3, 0x780, R0, 0xf8, !PT ;  /* 0x0000078003007812 */ /* 0x000fc800078ef800 */
[----:B------:R-:W-:Y:S01]  /*2900*/  LDTM.16dp32bit_t0_t15.x32 R4, tmem[UR9] ;  /* 0x00000009000479ee */ /* 0x000fe20008a80000 */
[----:B------:R-:W3:Y:S01]  /*2910*/  LDTM.16dp32bit_t16_t31.x32 R4, tmem[UR9+0x20] ;  /* 0x00002009000479ee */ /* 0x000ee20008aa0000 */
[C---:B------:R-:W-:Y:S01]  /*2920*/  LOP3.LUT R2, R0.reuse, 0x10, RZ, 0x3c, !PT ;  /* 0x0000001000027812 */ /* 0x040fe200078e3cff */
[----:B------:R-:W-:Y:S01]  /*2930*/  NOP ;  /* 0x0000000000007918 */ /* 0x000fe20000000000 */
[----:B------:R-:W-:Y:S01]  /*2940*/  LOP3.LUT R3, R0, 0x20, RZ, 0x3c, !PT ;  /* 0x0000002000037812 */ /* 0x000fe200078e3cff */
[----:B------:R-:W-:Y:S02]  /*2950*/  UMOV UR9, UR6 ;  /* 0x0000000600097c82 */ /* 0x000fe40008000000 */
[----:B---3--:R-:W-:Y:S01]  /*2960*/  VOTEU.ANY UP1, P0 ;  /* 0x0000000000ff7886 */ /* 0x008fe20000020100 */
[----:B------:R-:W-:Y:S01]  /*2970*/  VOTEU.ANY UP0, P0 ;  /* 0x0000000000ff7886 */ /* 0x000fe20000000100 */
[----:B------:R-:W-:Y:S02]  /*2980*/  F2FP.BF16.F32.PACK_AB R4, R5, R4 ;  /* 0x000000040504723e */ /* 0x000fe400000010ff */
[----:B------:R-:W-:-:S02]  /*2990*/  F2FP.BF16.F32.PACK_AB R5, R7, R6 ;  /* 0x000000060705723e */ /* 0x000fc400000010ff */
[----:B------:R-:W-:Y:S02]  /*29a0*/  F2FP.BF16.F32.PACK_AB R12, R13, R12 ;  /* 0x0000000c0d0c723e */ /* 0x000fe400000010ff */
[----:B------:R-:W-:Y:S02]  /*29b0*/  F2FP.BF16.F32.PACK_AB R6, R9, R8 ;  /* 0x000000080906723e */ /* 0x000fe400000010ff */
[----:B------:R-:W-:Y:S02]  /*29c0*/  F2FP.BF16.F32.PACK_AB R7, R11, R10 ;  /* 0x0000000a0b07723e */ /* 0x000fe400000010ff */
[----:B------:R-:W-:Y:S02]  /*29d0*/  F2FP.BF16.F32.PACK_AB R13, R15, R14 ;  /* 0x0000000e0f0d723e */ /* 0x000fe400000010ff */
[----:B------:R-:W-:Y:S01]  /*29e0*/  F2FP.BF16.F32.PACK_AB R20, R21, R20 ;  /* 0x000000141514723e */ /* 0x000fe200000010ff */
[----:B--2---:R2:W-:Y:S01]  /*29f0*/  STS.128 [R0+UR8], R4 ;  /* 0x0000000400007988 */ /* 0x0045e20008000c08 */
[----:B------:R-:W-:-:S02]  /*2a00*/  F2FP.BF16.F32.PACK_AB R14, R17, R16 ;  /* 0x00000010110e723e */ /* 0x000fc400000010ff */
[----:B------:R-:W-:Y:S02]  /*2a10*/  F2FP.BF16.F32.PACK_AB R15, R19, R18 ;  /* 0x00000012130f723e */ /* 0x000fe400000010ff */
[----:B------:R-:W-:Y:S02]  /*2a20*/  F2FP.BF16.F32.PACK_AB R21, R23, R22 ;  /* 0x000000161715723e */ /* 0x000fe400000010ff */
[----:B------:R-:W-:Y:S01]  /*2a30*/  F2FP.BF16.F32.PACK_AB R28, R29, R28 ;  /* 0x0000001c1d1c723e */ /* 0x000fe200000010ff */
[----:B------:R2:W-:Y:S01]  /*2a40*/  STS.128 [R2+UR8], R12 ;  /* 0x0000000c02007988 */ /* 0x0005e20008000c08 */
[----:B------:R-:W-:Y:S02]  /*2a50*/  F2FP.BF16.F32.PACK_AB R22, R25, R24 ;  /* 0x000000181916723e */ /* 0x000fe400000010ff */
[----:B------:R-:W-:Y:S02]  /*2a60*/  F2FP.BF16.F32.PACK_AB R23, R27, R26 ;  /* 0x0000001a1b17723e */ /* 0x000fe400000010ff */
[----:B------:R-:W-:-:S02]  /*2a70*/  F2FP.BF16.F32.PACK_AB R29, R31, R30 ;  /* 0x0000001e1f1d723e */ /* 0x000fc400000010ff */
[----:B------:R-:W-:Y:S01]  /*2a80*/  F2FP.BF16.F32.PACK_AB R30, R33, R32 ;  /* 0x00000020211e723e */ /* 0x000fe200000010ff */
[----:B------:R2:W-:Y:S01]  /*2a90*/  STS.128 [R3+UR8], R20 ;  /* 0x0000001403007988 */ /* 0x0005e20008000c08 */
[----:B------:R-:W-:Y:S02]  /*2aa0*/  F2FP.BF16.F32.PACK_AB R31, R35, R34 ;  /* 0x00000022231f723e */ /* 0x000fe400000010ff */
[----:B------:R-:W-:-:S05]  /*2ab0*/  LOP3.LUT R8, R0, 0x30, RZ, 0x3c, !PT ;  /* 0x0000003000087812 */ /* 0x000fca00078e3cff */
[----:B------:R2:W-:Y:S01]  /*2ac0*/  STS.128 [R8+UR8], R28 ;  /* 0x0000001c08007988 */ /* 0x0005e20008000c08 */
[----:B------:R3:W-:Y:S06]  /*2ad0*/  MEMBAR.ALL.CTA ;  /* 0x0000000000007992 */ /* 0x0007ec0000008000 */
[----:B---3--:R-:W3:Y:S02]  /*2ae0*/  FENCE.VIEW.ASYNC.S ;  /* 0x00000000000073c6 */ /* 0x008ee40000000000 */
[----:B---3--:R-:W-:Y:S06]  /*2af0*/  BAR.SYNC.DEFER_BLOCKING 0x0 ;  /* 0x0000000000007b1d */ /* 0x008fec0000010000 */
[----:B------:R2:W-:Y:S01]  /*2b00*/  @UP1 UTMASTG.2D [UR8], [UR14] ;  /* 0x000000080e0013b5 */ /* 0x0005e20008008000 */
[----:B------:R0:W-:Y:S01]  /*2b10*/  UTMACMDFLUSH ;  /* 0x00000000000079b7 */ /* 0x0001e20000000000 */
[----:B------:R-:W-:-:S04]  /*2b20*/  DEPBAR.LE SB0, 0x0 ;  /* 0x000080000000791a */ /* 0x000fc80000000000 */
[----:B------:R-:W-:Y:S08]  /*2b30*/  BAR.SYNC.DEFER_BLOCKING 0x0 ;  /* 0x0000000000007b1d */ /* 0x000ff00000010000 */
[----:B------:R-:W-:Y:S06]  /*2b40*/  BAR.SYNC.DEFER_BLOCKING 0x0 ;  /* 0x0000000000007b1d */ /* 0x000fec0000010000 */
[----:B--2---:R-:W-:Y:S05]  /*2b50*/  @P2 BRA `(.L_x_71) ;  /* 0x0000000000a02947 */ /* 0x004fea0003800000 */
[----:B------:R-:W2:Y:S01]  /*2b60*/  S2UR UR5, SR_CgaCtaId ;  /* 0x00000000000579c3 */ /* 0x000ea20000008800 */
[----:B------:R-:W-:Y:S01]  /*2b70*/  NOP ;  /* 0x0000000000007918 */ /* 0x000fe20000000000 */
[----:B------:R-:W-:Y:S01]  /*2b80*/  UMOV UR4, 0x50 ;  /* 0x0000005000047882 */ /* 0x000fe20000000000 */
[----:B------:R-:W-:Y:S02]  /*2b90*/  IMAD.U32 R0, RZ, RZ, UR12 ;  /* 0x0000000cff007e24 */ /* 0x000fe4000f8e00ff */
[----:B------:R-:W-:Y:S02]  /*2ba0*/  IMAD.MOV.U32 R3, RZ, RZ, 0x3 ;  /* 0x00000003ff037424 */ /* 0x000fe400078e00ff */
[----:B------:R-:W-:Y:S01]  /*2bb0*/  IMAD.MOV.U32 R7, RZ, RZ, 0x1 ;  /* 0x00000001ff077424 */ /* 0x000fe200078e00ff */
[----:B------:R-:W-:-:S04]  /*2bc0*/  LOP3.LUT R0, R0, 0xffff, RZ, 0xc0, !PT ;  /* 0x0000ffff00007812 */ /* 0x000fc800078ec0ff */
[----:B------:R-:W-:-:S05]  /*2bd0*/  SHF.R.U32.HI R0, RZ, 0x5, R0 ;  /* 0x00000005ff007819 */ /* 0x000fca0000011600 */
[----:B------:R-:W-:Y:S01]  /*2be0*/  VIADD R2, R0, 0x10 ;  /* 0x0000001000027836 */ /* 0x000fe20000000000 */
[----:B------:R-:W-:Y:S01]  /*2bf0*/  SHF.L.U32 R0, R3, R0, RZ ;  /* 0x0000000003007219 */ /* 0x000fe200000006ff */
[----:B--2---:R-:W-:-:S03]  /*2c00*/  ULEA UR6, UR5, UR4, 0x18 ;  /* 0x0000000405067291 */ /* 0x004fc6000f8ec0ff */
[----:B------:R-:W-:-:S04]  /*2c10*/  SHF.L.U32 R3, R7, R2, RZ ;  /* 0x0000000207037219 */ /* 0x000fc800000006ff */
[----:B------:R-:W-:Y:S02]  /*2c20*/  LOP3.LUT R0, R3, R0, RZ, 0xfc, !PT ;  /* 0x0000000003007212 */ /* 0x000fe400078efcff */
[----:B------:R-:W2:Y:S02]  /*2c30*/  LDS R5, [UR6] ;  /* 0x00000006ff057984 */ /* 0x000ea40008000800 */
[C---:B------:R-:W-:Y:S02]  /*2c40*/  LOP3.LUT R2, R0.reuse, 0xffff, RZ, 0xc0, !PT ;  /* 0x0000ffff00027812 */ /* 0x040fe400078ec0ff */
[----:B--2---:R-:W-:-:S04]  /*2c50*/  LOP3.LUT R3, R0, 0xffff, R5, 0x80, !PT ;  /* 0x0000ffff00037812 */ /* 0x004fc800078e8005 */
[----:B------:R-:W-:-:S13]  /*2c60*/  ISETP.NE.AND P0, PT, R3, R2, PT ;  /* 0x000000020300720c */ /* 0x000fda0003f05270 */
[----:B------:R-:W-:Y:S05]  /*2c70*/  @P0 BRA `(.L_x_72) ;  /* 0x0000000000500947 */ /* 0x000fea0003800000 */
[----:B------:R-:W-:Y:S02]  /*2c80*/  SHF.R.U32.HI R5, RZ, 0x10, R5 ;  /* 0x00000010ff057819 */ /* 0x000fe40000011605 */
[----:B------:R-:W-:-:S04]  /*2c90*/  SHF.R.U32.HI R2, RZ, 0x10, R0 ;  /* 0x00000010ff027819 */ /* 0x000fc80000011600 */
[----:B------:R-:W-:-:S04]  /*2ca0*/  LOP3.LUT R5, R5, R2, RZ, 0xc0, !PT ;  /* 0x0000000205057212 */ /* 0x000fc800078ec0ff */
[----:B------:R-:W-:-:S13]  /*2cb0*/  ISETP.NE.AND P0, PT, R5, R2, PT ;  /* 0x000000020500720c */ /* 0x000fda0003f05270 */
[----:B------:R-:W-:Y:S05]  /*2cc0*/  @P0 BRA `(.L_x_73) ;  /* 0x0000000000300947 */ /* 0x000fea0003800000 */
[----:B------:R-:W-:Y:S01]  /*2cd0*/  R2UR UR4, R0 ;  /* 0x00000000000472ca */ /* 0x000fe200000e0000 */
[----:B------:R-:W-:Y:S01]  /*2ce0*/  VOTEU.ANY UR5, UPT, PT ;  /* 0x0000000000057886 */ /* 0x000fe200038e0100 */
[----:B------:R-:W2:Y:S01]  /*2cf0*/  S2R R0, SR_LANEID ;  /* 0x0000000000007919 */ /* 0x000ea20000000000 */
[----:B------:R-:W-:-:S10]  /*2d00*/  UFLO.U32 UR5, UR5 ;  /* 0x00000005000572bd */ /* 0x000fd400080e0000 */
[----:B------:R-:W-:-:S06]  /*2d10*/  ULOP3.LUT UR4, URZ, UR4, URZ, 0x33, !UPT ;  /* 0x00000004ff047292 */ /* 0x000fcc000f8e33ff */
[----:B------:R-:W-:-:S04]  /*2d20*/  IMAD.U32 R2, RZ, RZ, UR4 ;  /* 0x00000004ff027e24 */ /* 0x000fc8000f8e00ff */
[----:B------:R-:W3:Y:S02]  /*2d30*/  REDUX UR7, R2 ;  /* 0x00000000020773c4 */ /* 0x000ee40000000000 */
[----:B------:R4:W-:Y:S01]  /*2d40*/  UTCATOMSWS.AND URZ, UR4 ;  /* 0x0000000400ff79e3 */ /* 0x0009e20008000000 */
[----:B--2---:R-:W-:Y:S01]  /*2d50*/  ISETP.EQ.U32.AND P0, PT, R0, UR5, PT ;  /* 0x0000000500007c0c */ /* 0x004fe2000bf02070 */
[----:B---3--:R-:W-:-:S12]  /*2d60*/  IMAD.U32 R0, RZ, RZ, UR7 ;  /* 0x00000007ff007e24 */ /* 0x008fd8000f8e00ff */
[----:B------:R4:W-:Y:S01]  /*2d70*/  @P0 ATOMS.AND RZ, [UR6], R0 ;  /* 0x00000000ffff098c */ /* 0x0009e2000a800006 */
[----:B------:R-:W-:Y:S05]  /*2d80*/  BRA `(.L_x_71) ;  /* 0x0000000000147947 */ /* 0x000fea0003800000 */
.L_x_73:
[----:B------:R-:W-:-:S07]  /*2d90*/  MOV R2, 0x2db0 ;  /* 0x00002db000027802 */ /* 0x000fce0000000f00 */
[----:B-1----:R-:W-:Y:S05]  /*2da0*/  CALL.REL.NOINC `($__internal_0_$__cuda_sm10x_tcgen05_guardrail_trap_col_being_dealloced_not_returned_by_alloc) ;  /* 0x0000000000447944 */ /* 0x002fea0003c00000 */
[----:B------:R-:W-:Y:S05]  /*2db0*/  BRA `(.L_x_71) ;  /* 0x0000000000087947 */ /* 0x000fea0003800000 */
.L_x_72:
[----:B------:R-:W-:-:S07]  /*2dc0*/  MOV R2, 0x2de0 ;  /* 0x00002de000027802 */ /* 0x000fce0000000f00 */
[----:B-1----:R-:W-:Y:S05]  /*2dd0*/  CALL.REL.NOINC `($__internal_2_$__cuda_sm10x_tcgen05_guardrail_trap_unallocated_columns_being_dealloced) ;  /* 0x0000000000507944 */ /* 0x002fea0003c00000 */
.L_x_71:
[----:B------:R-:W-:Y:S01]  /*2de0*/  NOP ;  /* 0x0000000000007918 */ /* 0x000fe20000000000 */
[----:B----4-:R-:W-:Y:S05]  /*2df0*/  EXIT ;  /* 0x000000000000794d */ /* 0x010fea0003800000 */
.L_x_58:
[----:B------:R-:W2:Y:S02]  /*2e00*/  SYNCS.PHASECHK.TRANS64.TRYWAIT P0, [UR8+0x18000], RZ ;  /* 0x018000ffff0075a7 */ /* 0x000ea40008001108 */
[----:B--2---:R-:W-:Y:S05]  /*2e10*/  @!P0 BRA `(.L_x_58) ;  /* 0xfffffffc00f88947 */ /* 0x004fea000383ffff */
[----:B------:R-:W-:Y:S05]  /*2e20*/  BRA `(.L_x_74) ;  /* 0xffffffec006c7947 */ /* 0x000fea000383ffff */
.L_x_60:
[----:B------:R-:W2:Y:S02]  /*2e30*/  SYNCS.PHASECHK.TRANS64.TRYWAIT P1, [UR8+0x18020], RZ ;  /* 0x018020ffff0075a7 */ /* 0x000ea40008021108 */
[----:B--2---:R-:W-:Y:S05]  /*2e40*/  @!P1 BRA `(.L_x_60) ;  /* 0xfffffffc00f89947 */ /* 0x004fea000383ffff */
[----:B------:R-:W-:Y:S05]  /*2e50*/  BRA `(.L_x_75) ;  /* 0xfffffff000587947 */ /* 0x000fea000383ffff */
.L_x_61:
[----:B------:R-:W3:Y:S02]  /*2e60*/  SYNCS.PHASECHK.TRANS64.TRYWAIT P0, [UR35+0x18000], R3 ;  /* 0x01800003ff0075a7 */ /* 0x000ee40008001123 */
[----:B---3--:R-:W-:Y:S05]  /*2e70*/  @!P0 BRA `(.L_x_61) ;  /* 0xfffffffc00f88947 */ /* 0x008fea000383ffff */
[----:B------:R-:W-:Y:S05]  /*2e80*/  BRA `(.L_x_76) ;  /* 0xfffffff000d87947 */ /* 0x000fea000383ffff */
.L_x_63:
[----:B------:R-:W3:Y:S02]  /*2e90*/  SYNCS.PHASECHK.TRANS64.TRYWAIT P0, [UR35+0x18020], R3 ;  /* 0x01802003ff0075a7 */ /* 0x000ee40008001123 */
[----:B---3--:R-:W-:Y:S05]  /*2ea0*/  @!P0 BRA `(.L_x_63) ;  /* 0xfffffffc00f88947 */ /* 0x008fea000383ffff */
[----:B------:R-:W-:Y:S05]  /*2eb0*/  BRA `(.L_x_77) ;  /* 0xfffffff400f07947 */ /* 0x000fea000383ffff */
        .weak           $__internal_0_$__cuda_sm10x_tcgen05_guardrail_trap_col_being_dealloced_not_returned_by_alloc
        .type           $__internal_0_$__cuda_sm10x_tcgen05_guardrail_trap_col_being_dealloced_not_returned_by_alloc,@function
        .size           $__internal_0_$__cuda_sm10x_tcgen05_guardrail_trap_col_being_dealloced_not_returned_by_alloc,($__internal_1_$__cuda_sm10x_tcgen05_guardrail_trap_phase_invalid_during_alloc - $__internal_0_$__cuda_sm10x_tcgen05_guardrail_trap_col_being_dealloced_not_returned_by_alloc)
$__internal_0_$__cuda_sm10x_tcgen05_guardrail_trap_col_being_dealloced_not_returned_by_alloc:
[----:B------:R-:W-:Y:S05]  /*2ec0*/  BPT.TRAP 0x1 ;  /* 0x000000040000795c */ /* 0x000fea0000300000 */
[----:B------:R-:W-:-:S04]  /*2ed0*/  IMAD.MOV.U32 R3, RZ, RZ, 0x0 ;  /* 0x00000000ff037424 */ /* 0x000fc800078e00ff */
[----:B------:R-:W-:Y:S05]  /*2ee0*/  RET.REL.NODEC R2 `(gluon_tcgen05) ;  /* 0xffffffd002447950 */ /* 0x000fea0003c3ffff */
        .weak           $__internal_1_$__cuda_sm10x_tcgen05_guardrail_trap_phase_invalid_during_alloc
        .type           $__internal_1_$__cuda_sm10x_tcgen05_guardrail_trap_phase_invalid_during_alloc,@function
        .size           $__internal_1_$__cuda_sm10x_tcgen05_guardrail_trap_phase_invalid_during_alloc,($__internal_2_$__cuda_sm10x_tcgen05_guardrail_trap_unallocated_columns_being_dealloced - $__internal_1_$__cuda_sm10x_tcgen05_guardrail_trap_phase_invalid_during_alloc)
$__internal_1_$__cuda_sm10x_tcgen05_guardrail_trap_phase_invalid_during_alloc:
[----:B------:R-:W-:Y:S05]  /*2ef0*/  BPT.TRAP 0x1 ;  /* 0x000000040000795c */ /* 0x000fea0000300000 */
[----:B------:R-:W-:-:S04]  /*2f00*/  IMAD.MOV.U32 R3, RZ, RZ, 0x0 ;  /* 0x00000000ff037424 */ /* 0x000fc800078e00ff */
[----:B------:R-:W-:Y:S05]  /*2f10*/  RET.REL.NODEC R2 `(gluon_tcgen05) ;  /* 0xffffffd002387950 */ /* 0x000fea0003c3ffff */
        .weak           $__internal_2_$__cuda_sm10x_tcgen05_guardrail_trap_unallocated_columns_being_dealloced
        .type           $__internal_2_$__cuda_sm10x_tcgen05_guardrail_trap_unallocated_columns_being_dealloced,@function
        .size           $__internal_2_$__cuda_sm10x_tcgen05_guardrail_trap_unallocated_columns_being_dealloced,(.L_x_81 - $__internal_2_$__cuda_sm10x_tcgen05_guardrail_trap_unallocated_columns_being_dealloced)
$__internal_2_$__cuda_sm10x_tcgen05_guardrail_trap_unallocated_columns_being_dealloced:
[----:B------:R-:W-:Y:S05]  /*2f20*/  BPT.TRAP 0x1 ;  /* 0x000000040000795c */ /* 0x000fea0000300000 */
[----:B------:R-:W-:-:S04]  /*2f30*/  IMAD.MOV.U32 R3, RZ, RZ, 0x0 ;  /* 0x00000000ff037424 */ /* 0x000fc800078e00ff */
[----:B------:R-:W-:Y:S05]  /*2f40*/  RET.REL.NODEC R2 `(gluon_tcgen05) ;  /* 0xffffffd0022c7950 */ /* 0x000fea0003c3ffff */
.L_x_78:
[----:B------:R-:W-:-:S00]  /*2f50*/  BRA `(.L_x_78) ;  /* 0xfffffffc00fc7947 */ /* 0x000fc0000383ffff */
[----:B------:R-:W-:-:S00]  /*2f60*/  NOP ;  /* 0x0000000000007918 */ /* 0x000fc00000000000 */
        /* <DEDUP_REMOVED lines=9> */
.L_x_81:


//--------------------- .nv.shared.gluon_tcgen05  --------------------------
	.section	.nv.shared.gluon_tcgen05,"aw",@nobits
	.sectionflags	@""
	.align	16
	.zero		1024


//--------------------- .nv.shared.reserved.0     --------------------------
	.section	.nv.shared.reserved.0,"aw",@nobits
	.align	8
	.weak		__nv_reservedSMEM_offset_0_alias
	.size		__nv_reservedSMEM_offset_0_alias, 0, 64
	.other		__nv_reservedSMEM_offset_0_alias,@"STO_CUDA_RESERVED_SHARED STV_DEFAULT"
__nv_reservedSMEM_offset_0_alias:
	.zero		0
.nv.shared.reserved.0:
	.zero		64
	.weak		__nv_reservedSMEM_allocation_phase
	.type		__nv_reservedSMEM_allocation_phase,@object
	.size		__nv_reservedSMEM_allocation_phase,(.L_0 - __nv_reservedSMEM_allocation_phase)
__nv_reservedSMEM_allocation_phase:
	.zero		1
.L_0:
	.zero		7
	.weak		__nv_reservedSMEM_devtool_atexit_pc
	.type		__nv_reservedSMEM_devtool_atexit_pc,@object
	.size		__nv_reservedSMEM_devtool_atexit_pc,(__nv_reservedSMEM_allocation_mask - __nv_reservedSMEM_devtool_atexit_pc)
__nv_reservedSMEM_devtool_atexit_pc:
	.zero		8
	.weak		__nv_reservedSMEM_allocation_mask
	.type		__nv_reservedSMEM_allocation_mask,@object
	.size		__nv_reservedSMEM_allocation_mask,(.L_2 - __nv_reservedSMEM_allocation_mask)
__nv_reservedSMEM_allocation_mask:
	.zero		4
.L_2:


//--------------------- .nv.constant0.gluon_tcgen05 --------------------------
	.section	.nv.constant0.gluon_tcgen05,"a",@progbits
	.sectionflags	@""
	.align	4
.nv.constant0.gluon_tcgen05:
	.zero		976


//--------------------- SYMBOLS --------------------------

	.type		.nv.reservedSmem.offset0,@object
	.size		.nv.reservedSmem.offset0,0x4
	.type		.nv.reservedSmem.cap,@object
	.size		.nv.reservedSmem.cap,0x4
